	.target	sm_90a

	.elftype	@"ET_EXEC"


//--------------------- .note.nv.tkinfo           --------------------------
	.section	.note.nv.tkinfo,"",@"SHT_NOTE"
	.sectionflags	@"SHF_NOTE_NV_TKINFO"
	.tkinfo
        /*0018*/ 	.word	0x00000002
        /*0030*/ 	.string	""
        /*0030*/ 	.string	"ptxas"
        /*0030*/ 	.string	"Cuda compilation tools, release 13.0, V13.0.88"
        /*0030*/ 	.string	"Build cuda_13.0.r13.0/compiler.36424714_0"
        /*0030*/ 	.string	"-arch sm_90a -m 64 "



//--------------------- .note.nv.cuinfo           --------------------------
	.section	.note.nv.cuinfo,"",@"SHT_NOTE"
	.sectionflags	@"SHF_NOTE_NV_CUINFO"
        /*0018*/ 	.short	0x0002
        /*001a*/ 	.short	0x005a
        /*001c*/ 	.short	0x0082
	.zero		2


//--------------------- .nv.info                  --------------------------
	.section	.nv.info,"",@"SHT_CUDA_INFO"
	.align	4


	//----- nvinfo : EIATTR_REGCOUNT
	.align		4
        /*0000*/ 	.byte	0x04, 0x2f
        /*0002*/ 	.short	(.L_16 - .L_15)
	.align		4
.L_15:
        /*0004*/ 	.word	index@(_ZN7cutlass13device_kernelINS_4fmha6kernel28FmhaKernelTmaWarpSpecializedINS1_10collective30FmhaMainloopTmaWarpSpecializedINS_6half_tEffN4cute5tupleIJNS7_1CILi128EEESA_NS9_ILi48EEEEEENS8_IJiNS9_ILi1EEENS8_IJiiEEEEEESF_SF_NS4_13DefaultFusionEJNS2_6OptionILNS2_3TagE0ENS9_ILb1EEEEENSH_ILSI_2ESJ_EEEEENS4_15FmhaFwdEpilogueIS6_fNS8_IJNS9_ILi64EEESB_SA_EEEEENS2_23PersistentTileSchedulerEJSK_SL_EEEEEvNT_6ParamsE)
        /*0008*/ 	.word	0x000000a8


	//----- nvinfo : EIATTR_FRAME_SIZE
	.align		4
.L_16:
        /*000c*/ 	.byte	0x04, 0x11
        /*000e*/ 	.short	(.L_18 - .L_17)
	.align		4
.L_17:
        /*0010*/ 	.word	index@($__internal_0_$__cuda_sm20_rcp_rn_f32_slowpath)
        /*0014*/ 	.word	0x00000000


	//----- nvinfo : EIATTR_FRAME_SIZE
	.align		4
.L_18:
        /*0018*/ 	.byte	0x04, 0x11
        /*001a*/ 	.short	(.L_20 - .L_19)
	.align		4
.L_19:
        /*001c*/ 	.word	index@(_ZN7cutlass13device_kernelINS_4fmha6kernel28FmhaKernelTmaWarpSpecializedINS1_10collective30FmhaMainloopTmaWarpSpecializedINS_6half_tEffN4cute5tupleIJNS7_1CILi128EEESA_NS9_ILi48EEEEEENS8_IJiNS9_ILi1EEENS8_IJiiEEEEEESF_SF_NS4_13DefaultFusionEJNS2_6OptionILNS2_3TagE0ENS9_ILb1EEEEENSH_ILSI_2ESJ_EEEEENS4_15FmhaFwdEpilogueIS6_fNS8_IJNS9_ILi64EEESB_SA_EEEEENS2_23PersistentTileSchedulerEJSK_SL_EEEEEvNT_6ParamsE)
        /*0020*/ 	.word	0x00000000


	//----- nvinfo : EIATTR_MIN_STACK_SIZE
	.align		4
.L_20:
        /*0024*/ 	.byte	0x04, 0x12
        /*0026*/ 	.short	(.L_22 - .L_21)
	.align		4
.L_21:
        /*0028*/ 	.word	index@(_ZN7cutlass13device_kernelINS_4fmha6kernel28FmhaKernelTmaWarpSpecializedINS1_10collective30FmhaMainloopTmaWarpSpecializedINS_6half_tEffN4cute5tupleIJNS7_1CILi128EEESA_NS9_ILi48EEEEEENS8_IJiNS9_ILi1EEENS8_IJiiEEEEEESF_SF_NS4_13DefaultFusionEJNS2_6OptionILNS2_3TagE0ENS9_ILb1EEEEENSH_ILSI_2ESJ_EEEEENS4_15FmhaFwdEpilogueIS6_fNS8_IJNS9_ILi64EEESB_SA_EEEEENS2_23PersistentTileSchedulerEJSK_SL_EEEEEvNT_6ParamsE)
        /*002c*/ 	.word	0x00000000
.L_22:


//--------------------- .nv.compat                --------------------------
	.section	.nv.compat,"",@"SHT_CUDA_COMPAT_INFO"
	.align	4
        /*0000*/ 	.byte	0x02, 0x09, 0x01, 0x00, 0x02, 0x02, 0x04, 0x00, 0x02, 0x05, 0x05, 0x00, 0x03, 0x07, 0x01, 0x01
        /*0010*/ 	.byte	0x02, 0x03, 0x01, 0x00, 0x02, 0x06, 0x01, 0x00, 0x04, 0x0b, 0x08, 0x00, 0x00, 0x00, 0x00, 0x00
        /*0020*/ 	.byte	0x00, 0x00, 0x00, 0x00


//--------------------- .nv.info._ZN7cutlass13device_kernelINS_4fmha6kernel28FmhaKernelTmaWarpSpecializedINS1_10collective30FmhaMainloopTmaWarpSpecializedINS_6half_tEffN4cute5tupleIJNS7_1CILi128EEESA_NS9_ILi48EEEEEENS8_IJiNS9_ILi1EEENS8_IJiiEEEEEESF_SF_NS4_13DefaultFusionEJNS2_6OptionILNS2_3TagE0ENS9_ILb1EEEEENSH_ILSI_2ESJ_EEEEENS4_15FmhaFwdEpilogueIS6_fNS8_IJNS9_ILi64EEESB_SA_EEEEENS2_23PersistentTileSchedulerEJSK_SL_EEEEEvNT_6ParamsE --------------------------
	.section	.nv.info._ZN7cutlass13device_kernelINS_4fmha6kernel28FmhaKernelTmaWarpSpecializedINS1_10collective30FmhaMainloopTmaWarpSpecializedINS_6half_tEffN4cute5tupleIJNS7_1CILi128EEESA_NS9_ILi48EEEEEENS8_IJiNS9_ILi1EEENS8_IJiiEEEEEESF_SF_NS4_13DefaultFusionEJNS2_6OptionILNS2_3TagE0ENS9_ILb1EEEEENSH_ILSI_2ESJ_EEEEENS4_15FmhaFwdEpilogueIS6_fNS8_IJNS9_ILi64EEESB_SA_EEEEENS2_23PersistentTileSchedulerEJSK_SL_EEEEEvNT_6ParamsE,"",@"SHT_CUDA_INFO"
	.sectionflags	@""
	.align	4


	//----- nvinfo : EIATTR_CUDA_API_VERSION
	.align		4
        /*0000*/ 	.byte	0x04, 0x37
        /*0002*/ 	.short	(.L_24 - .L_23)
.L_23:
        /*0004*/ 	.word	0x00000082


	//----- nvinfo : EIATTR_KPARAM_INFO
	.align		4
.L_24:
        /*0008*/ 	.byte	0x04, 0x17
        /*000a*/ 	.short	(.L_26 - .L_25)
.L_25:
        /*000c*/ 	.word	0x00000000
        /*0010*/ 	.short	0x0000
        /*0012*/ 	.short	0x0070
        /*0014*/ 	.byte	0x00, 0xf0, 0x01, 0x20


	//----- nvinfo : EIATTR_SPARSE_MMA_MASK
	.align		4
.L_26:
        /*0018*/ 	.byte	0x03, 0x50
        /*001a*/ 	.short	0x0000


	//----- nvinfo : EIATTR_MAXREG_COUNT
	.align		4
        /*001c*/ 	.byte	0x03, 0x1b
        /*001e*/ 	.short	0x00a8


	//----- nvinfo : EIATTR_NUM_BARRIERS
	.align		4
        /*0020*/ 	.byte	0x02, 0x4c
        /*0022*/ 	.byte	0x02
	.zero		1


	//----- nvinfo : EIATTR_EXTERNS
	.align		4
        /*0024*/ 	.byte	0x04, 0x0f
        /*0026*/ 	.short	(.L_28 - .L_27)


	//   ....[0]....
	.align		4
.L_27:
        /*0028*/ 	.word	index@(__assertfail)


	//----- nvinfo : EIATTR_MERCURY_ISA_VERSION
	.align		4
.L_28:
        /*002c*/ 	.byte	0x03, 0x5f
        /*002e*/ 	.short	0x0101


	//----- nvinfo : EIATTR_INT_WARP_WIDE_INSTR_OFFSETS
	.align		4
        /*0030*/ 	.byte	0x04, 0x31
        /*0032*/ 	.short	(.L_30 - .L_29)


	//   ....[0]....
.L_29:
        /*0034*/ 	.word	0x00000760


	//   ....[1]....
        /*0038*/ 	.word	0x00000770


	//   ....[2]....
        /*003c*/ 	.word	0x00000780


	//   ....[3]....
        /*0040*/ 	.word	0x00000790


	//   ....[4]....
        /*0044*/ 	.word	0x00000800


	//   ....[5]....
        /*0048*/ 	.word	0x000009c0


	//   ....[6]....
        /*004c*/ 	.word	0x00000a70


	//----- nvinfo : EIATTR_COOP_GROUP_MASK_REGIDS
	.align		4
.L_30:
        /*0050*/ 	.byte	0x04, 0x29
        /*0052*/ 	.short	(.L_32 - .L_31)


	//   ....[0]....
.L_31:
        /*0054*/ 	.word	0xffffffff


	//   ....[1]....
        /*0058*/ 	.word	0xffffffff


	//   ....[2]....
        /*005c*/ 	.word	0xffffffff


	//   ....[3]....
        /*0060*/ 	.word	0xffffffff


	//   ....[4]....
        /*0064*/ 	.word	0xffffffff


	//   ....[5]....
        /*0068*/ 	.word	0xffffffff


	//   ....[6]....
        /*006c*/ 	.word	0xffffffff


	//   ....[7]....
        /*0070*/ 	.word	0xffffffff


	//   ....[8]....
        /*0074*/ 	.word	0xffffffff


	//   ....[9]....
        /*0078*/ 	.word	0xffffffff


	//   ....[10]....
        /*007c*/ 	.word	0xffffffff


	//   ....[11]....
        /*0080*/ 	.word	0xffffffff


	//   ....[12]....
        /*0084*/ 	.word	0xffffffff


	//   ....[13]....
        /*0088*/ 	.word	0xffffffff


	//   ....[14]....
        /*008c*/ 	.word	0xffffffff


	//   ....[15]....
        /*0090*/ 	.word	0xffffffff


	//   ....[16]....
        /*0094*/ 	.word	0xffffffff


	//   ....[17]....
        /*0098*/ 	.word	0xffffffff


	//----- nvinfo : EIATTR_COOP_GROUP_INSTR_OFFSETS
	.align		4
.L_32:
        /*009c*/ 	.byte	0x04, 0x28
        /*009e*/ 	.short	(.L_34 - .L_33)


	//   ....[0]....
.L_33:
        /*00a0*/ 	.word	0x00000070


	//   ....[1]....
        /*00a4*/ 	.word	0x000000a0


	//   ....[2]....
        /*00a8*/ 	.word	0x000001d0


	//   ....[3]....
        /*00ac*/ 	.word	0x000003e0


	//   ....[4]....
        /*00b0*/ 	.word	0x000005a0


	//   ....[5]....
        /*00b4*/ 	.word	0x00000700


	//   ....[6]....
        /*00b8*/ 	.word	0x00001870


	//   ....[7]....
        /*00bc*/ 	.word	0x00001890


	//   ....[8]....
        /*00c0*/ 	.word	0x00002100


	//   ....[9]....
        /*00c4*/ 	.word	0x00002230


	//   ....[10]....
        /*00c8*/ 	.word	0x000043b0


	//   ....[11]....
        /*00cc*/ 	.word	0x000043d0


	//   ....[12]....
        /*00d0*/ 	.word	0x00004d20


	//   ....[13]....
        /*00d4*/ 	.word	0x00004e30


	//   ....[14]....
        /*00d8*/ 	.word	0x00006f00


	//   ....[15]....
        /*00dc*/ 	.word	0x00006f30


	//   ....[16]....
        /*00e0*/ 	.word	0x00006f70


	//   ....[17]....
        /*00e4*/ 	.word	0x00006f90


	//----- nvinfo : EIATTR_REG_RECONFIG
	.align		4
.L_34:
        /*00e8*/ 	.byte	0x01, 0x54
	.zero		2


	//----- nvinfo : EIATTR_SYSCALL_OFFSETS
	.align		4
        /*00ec*/ 	.byte	0x04, 0x46
        /*00ee*/ 	.short	(.L_36 - .L_35)


	//   ....[0]....
.L_35:
        /*00f0*/ 	.word	0x000078d0


	//   ....[1]....
        /*00f4*/ 	.word	0x00007a00


	//----- nvinfo : EIATTR_MBARRIER_INSTR_OFFSETS
	.align		4
.L_36:
        /*00f8*/ 	.byte	0x04, 0x39
        /*00fa*/ 	.short	(.L_38 - .L_37)


	//   ....[0]....
.L_37:
        /*00fc*/ 	.word	0x00000390
        /*0100*/ 	.word	0x000000ff
        /*0104*/ 	.word	0x00014250
        /*0108*/ 	.short	0x0100
        /*010a*/ 	.byte	0x08
	.zero		1


	//   ....[1]....
        /*010c*/ 	.word	0x000003a0
        /*0110*/ 	.word	0x000000ff
        /*0114*/ 	.word	0x00014260
        /*0118*/ 	.short	0x0100
        /*011a*/ 	.byte	0x08
	.zero		1


	//   ....[2]....
        /*011c*/ 	.word	0x000003b0
        /*0120*/ 	.word	0x000000ff
        /*0124*/ 	.word	0x00014258
        /*0128*/ 	.short	0x0100
        /*012a*/ 	.byte	0x08
	.zero		1


	//   ....[3]....
        /*012c*/ 	.word	0x000003c0
        /*0130*/ 	.word	0x000000ff
        /*0134*/ 	.word	0x00014268
        /*0138*/ 	.short	0x0100
        /*013a*/ 	.byte	0x08
	.zero		1


	//   ....[4]....
        /*013c*/ 	.word	0x000004f0
        /*0140*/ 	.word	0x000000ff
        /*0144*/ 	.word	0x00014200
        /*0148*/ 	.short	0x0100
        /*014a*/ 	.byte	0x08
	.zero		1


	//   ....[5]....
        /*014c*/ 	.word	0x00000500
        /*0150*/ 	.word	0x000000ff
        /*0154*/ 	.word	0x00014228
        /*0158*/ 	.short	0x0100
        /*015a*/ 	.byte	0x08
	.zero		1


	//   ....[6]....
        /*015c*/ 	.word	0x00000510
        /*0160*/ 	.word	0x000000ff
        /*0164*/ 	.word	0x00014208
        /*0168*/ 	.short	0x0100
        /*016a*/ 	.byte	0x08
	.zero		1


	//   ....[7]....
        /*016c*/ 	.word	0x00000520
        /*0170*/ 	.word	0x000000ff
        /*0174*/ 	.word	0x00014230
        /*0178*/ 	.short	0x0100
        /*017a*/ 	.byte	0x08
	.zero		1


	//   ....[8]....
        /*017c*/ 	.word	0x00000530
        /*0180*/ 	.word	0x000000ff
        /*0184*/ 	.word	0x00014210
        /*0188*/ 	.short	0x0100
        /*018a*/ 	.byte	0x08
	.zero		1


	//   ....[9]....
        /*018c*/ 	.word	0x00000540
        /*0190*/ 	.word	0x000000ff
        /*0194*/ 	.word	0x00014238
        /*0198*/ 	.short	0x0100
        /*019a*/ 	.byte	0x08
	.zero		1


	//   ....[10]....
        /*019c*/ 	.word	0x00000550
        /*01a0*/ 	.word	0x000000ff
        /*01a4*/ 	.word	0x00014218
        /*01a8*/ 	.short	0x0100
        /*01aa*/ 	.byte	0x08
	.zero		1


	//   ....[11]....
        /*01ac*/ 	.word	0x00000560
        /*01b0*/ 	.word	0x000000ff
        /*01b4*/ 	.word	0x00014240
        /*01b8*/ 	.short	0x0100
        /*01ba*/ 	.byte	0x08
	.zero		1


	//   ....[12]....
        /*01bc*/ 	.word	0x00000570
        /*01c0*/ 	.word	0x000000ff
        /*01c4*/ 	.word	0x00014220
        /*01c8*/ 	.short	0x0100
        /*01ca*/ 	.byte	0x08
	.zero		1


	//   ....[13]....
        /*01cc*/ 	.word	0x00000580
        /*01d0*/ 	.word	0x000000ff
        /*01d4*/ 	.word	0x00014248
        /*01d8*/ 	.short	0x0100
        /*01da*/ 	.byte	0x08
	.zero		1


	//   ....[14]....
        /*01dc*/ 	.word	0x000006b0
        /*01e0*/ 	.word	0x000000ff
        /*01e4*/ 	.word	0x00014270
        /*01e8*/ 	.short	0x0100
        /*01ea*/ 	.byte	0x08
	.zero		1


	//   ....[15]....
        /*01ec*/ 	.word	0x000006c0
        /*01f0*/ 	.word	0x000000ff
        /*01f4*/ 	.word	0x00014280
        /*01f8*/ 	.short	0x0100
        /*01fa*/ 	.byte	0x08
	.zero		1


	//   ....[16]....
        /*01fc*/ 	.word	0x000006d0
        /*0200*/ 	.word	0x000000ff
        /*0204*/ 	.word	0x00014278
        /*0208*/ 	.short	0x0100
        /*020a*/ 	.byte	0x08
	.zero		1


	//   ....[17]....
        /*020c*/ 	.word	0x000006e0
        /*0210*/ 	.word	0x000000ff
        /*0214*/ 	.word	0x00014288
        /*0218*/ 	.short	0x0100
        /*021a*/ 	.byte	0x08
	.zero		1


	//   ....[18]....
        /*021c*/ 	.word	0x00000820
        /*0220*/ 	.word	0x000000ff
        /*0224*/ 	.word	0x00014290
        /*0228*/ 	.short	0x0100
        /*022a*/ 	.byte	0x06
	.zero		1


	//   ....[19]....
        /*022c*/ 	.word	0x00000830
        /*0230*/ 	.word	0x000000ff
        /*0234*/ 	.word	0x00014298
        /*0238*/ 	.short	0x0100
        /*023a*/ 	.byte	0x06
	.zero		1


	//   ....[20]....
        /*023c*/ 	.word	0x00000840
        /*0240*/ 	.word	0x000000ff
        /*0244*/ 	.word	0x000142a0
        /*0248*/ 	.short	0x0100
        /*024a*/ 	.byte	0x06
	.zero		1


	//   ....[21]....
        /*024c*/ 	.word	0x00000850
        /*0250*/ 	.word	0x000000ff
        /*0254*/ 	.word	0x000142a8
        /*0258*/ 	.short	0x0100
        /*025a*/ 	.byte	0x06
	.zero		1


	//   ....[22]....
        /*025c*/ 	.word	0x00000950
        /*0260*/ 	.word	0x000000ff
        /*0264*/ 	.word	0x000142c0
        /*0268*/ 	.short	0x0100
        /*026a*/ 	.byte	0x08
	.zero		1


	//   ....[23]....
        /*026c*/ 	.word	0x00000960
        /*0270*/ 	.word	0x000000ff
        /*0274*/ 	.word	0x000142d8
        /*0278*/ 	.short	0x0100
        /*027a*/ 	.byte	0x08
	.zero		1


	//   ....[24]....
        /*027c*/ 	.word	0x00000970
        /*0280*/ 	.word	0x000000ff
        /*0284*/ 	.word	0x000142c8
        /*0288*/ 	.short	0x0100
        /*028a*/ 	.byte	0x08
	.zero		1


	//   ....[25]....
        /*028c*/ 	.word	0x00000980
        /*0290*/ 	.word	0x000000ff
        /*0294*/ 	.word	0x000142e0
        /*0298*/ 	.short	0x0100
        /*029a*/ 	.byte	0x08
	.zero		1


	//   ....[26]....
        /*029c*/ 	.word	0x00000990
        /*02a0*/ 	.word	0x000000ff
        /*02a4*/ 	.word	0x000142d0
        /*02a8*/ 	.short	0x0100
        /*02aa*/ 	.byte	0x08
	.zero		1


	//   ....[27]....
        /*02ac*/ 	.word	0x000009a0
        /*02b0*/ 	.word	0x000000ff
        /*02b4*/ 	.word	0x000142e8
        /*02b8*/ 	.short	0x0100
        /*02ba*/ 	.byte	0x08
	.zero		1


	//   ....[28]....
        /*02bc*/ 	.word	0x00000aa0
        /*02c0*/ 	.word	0x000000ff
        /*02c4*/ 	.word	0x000142b0
        /*02c8*/ 	.short	0x0100
        /*02ca*/ 	.byte	0x06
	.zero		1


	//   ....[29]....
        /*02cc*/ 	.word	0x00001440
        /*02d0*/ 	.word	0x000000ff
        /*02d4*/ 	.word	0x00014250
        /*02d8*/ 	.short	0x010a
        /*02da*/ 	.byte	0x04
	.zero		1


	//   ....[30]....
        /*02dc*/ 	.word	0x000014b0
        /*02e0*/ 	.word	0x000000ff
        /*02e4*/ 	.word	0x00014200
        /*02e8*/ 	.short	0x010a
        /*02ea*/ 	.byte	0x11
	.zero		1


	//   ....[31]....
        /*02ec*/ 	.word	0x000014d0
        /*02f0*/ 	.word	0x000000ff
        /*02f4*/ 	.word	0xfffffff8
        /*02f8*/ 	.short	0x010a
        /*02fa*/ 	.byte	0x33
	.zero		1


	//   ....[32]....
        /*02fc*/ 	.word	0x000033b0
        /*0300*/ 	.word	0x0000001a
        /*0304*/ 	.word	0x00000000
        /*0308*/ 	.short	0x0101
        /*030a*/ 	.byte	0x34
	.zero		1


	//   ....[33]....
        /*030c*/ 	.word	0x00003590
        /*0310*/ 	.word	0x000000ff
        /*0314*/ 	.word	0x00014200
        /*0318*/ 	.short	0x010a
        /*031a*/ 	.byte	0x06
	.zero		1


	//   ....[34]....
        /*031c*/ 	.word	0x00003eb0
        /*0320*/ 	.word	0x000000ff
        /*0324*/ 	.word	0x00000000
        /*0328*/ 	.short	0x0101
        /*032a*/ 	.byte	0x11
	.zero		1


	//   ....[35]....
        /*032c*/ 	.word	0x00004010
        /*0330*/ 	.word	0x000000ff
        /*0334*/ 	.word	0x00014200
        /*0338*/ 	.short	0x010a
        /*033a*/ 	.byte	0x06
	.zero		1


	//   ....[36]....
        /*033c*/ 	.word	0x00005f90
        /*0340*/ 	.word	0x000000ff
        /*0344*/ 	.word	0x00014200
        /*0348*/ 	.short	0x010a
        /*034a*/ 	.byte	0x06
	.zero		1


	//   ....[37]....
        /*034c*/ 	.word	0x00006300
        /*0350*/ 	.word	0x000000ff
        /*0354*/ 	.word	0x00014200
        /*0358*/ 	.short	0x010a
        /*035a*/ 	.byte	0x06
	.zero		1


	//   ....[38]....
        /*035c*/ 	.word	0x00006c10
        /*0360*/ 	.word	0x000000ff
        /*0364*/ 	.word	0x00000000
        /*0368*/ 	.short	0x0101
        /*036a*/ 	.byte	0x06
	.zero		1


	//   ....[39]....
        /*036c*/ 	.word	0x00006cc0
        /*0370*/ 	.word	0x000000ff
        /*0374*/ 	.word	0x00000000
        /*0378*/ 	.short	0x0101
        /*037a*/ 	.byte	0x06
	.zero		1


	//   ....[40]....
        /*037c*/ 	.word	0x00006e50
        /*0380*/ 	.word	0x000000ff
        /*0384*/ 	.word	0x00000000
        /*0388*/ 	.short	0x0101
        /*038a*/ 	.byte	0x04
	.zero		1


	//   ....[41]....
        /*038c*/ 	.word	0x00006ed0
        /*0390*/ 	.word	0x000000ff
        /*0394*/ 	.word	0x00000000
        /*0398*/ 	.short	0x0101
        /*039a*/ 	.byte	0x10
	.zero		1


	//   ....[42]....
        /*039c*/ 	.word	0x00007410
        /*03a0*/ 	.word	0x000000ff
        /*03a4*/ 	.word	0x00000008
        /*03a8*/ 	.short	0x010a
        /*03aa*/ 	.byte	0x33
	.zero		1


	//   ....[43]....
        /*03ac*/ 	.word	0x00008160
        /*03b0*/ 	.word	0x00000000
        /*03b4*/ 	.word	0x00000000
        /*03b8*/ 	.short	0x0101
        /*03ba*/ 	.byte	0x34
	.zero		1


	//   ....[44]....
        /*03bc*/ 	.word	0x00008520
        /*03c0*/ 	.word	0x00000007
        /*03c4*/ 	.word	0x00014260
        /*03c8*/ 	.short	0x010a
        /*03ca*/ 	.byte	0x3f
	.zero		1


	//   ....[45]....
        /*03cc*/ 	.word	0x00008840
        /*03d0*/ 	.word	0x00000007
        /*03d4*/ 	.word	0x000142b0
        /*03d8*/ 	.short	0x0101
        /*03da*/ 	.byte	0x3f
	.zero		1


	//   ....[46]....
        /*03dc*/ 	.word	0x00008850
        /*03e0*/ 	.word	0x00000007
        /*03e4*/ 	.word	0x000142b0
        /*03e8*/ 	.short	0x010a
        /*03ea*/ 	.byte	0x3f
	.zero		1


	//   ....[47]....
        /*03ec*/ 	.word	0x000088f0
        /*03f0*/ 	.word	0x00000004
        /*03f4*/ 	.word	0x00014260
        /*03f8*/ 	.short	0x010a
        /*03fa*/ 	.byte	0x3f
	.zero		1


	//   ....[48]....
        /*03fc*/ 	.word	0x00008f00
        /*0400*/ 	.word	0x00000008
        /*0404*/ 	.word	0x00014228
        /*0408*/ 	.short	0x010a
        /*040a*/ 	.byte	0x3f
	.zero		1


	//   ....[49]....
        /*040c*/ 	.word	0x00009220
        /*0410*/ 	.word	0x00000004
        /*0414*/ 	.word	0x000142b0
        /*0418*/ 	.short	0x0101
        /*041a*/ 	.byte	0x3f
	.zero		1


	//   ....[50]....
        /*041c*/ 	.word	0x00009230
        /*0420*/ 	.word	0x00000004
        /*0424*/ 	.word	0x000142b0
        /*0428*/ 	.short	0x010a
        /*042a*/ 	.byte	0x3f
	.zero		1


	//   ....[51]....
        /*042c*/ 	.word	0x000092e0
        /*0430*/ 	.word	0x00000007
        /*0434*/ 	.word	0x00014228
        /*0438*/ 	.short	0x010a
        /*043a*/ 	.byte	0x3f
	.zero		1


	//   ....[52]....
        /*043c*/ 	.word	0x00009690
        /*0440*/ 	.word	0x00000007
        /*0444*/ 	.word	0x00014228
        /*0448*/ 	.short	0x010a
        /*044a*/ 	.byte	0x3f
	.zero		1


	//   ....[53]....
        /*044c*/ 	.word	0x000099d0
        /*0450*/ 	.word	0x00000007
        /*0454*/ 	.word	0x00014228
        /*0458*/ 	.short	0x010a
        /*045a*/ 	.byte	0x3f
	.zero		1


	//   ....[54]....
        /*045c*/ 	.word	0x00009d60
        /*0460*/ 	.word	0x00000003
        /*0464*/ 	.word	0x00014250
        /*0468*/ 	.short	0x010a
        /*046a*/ 	.byte	0x3f
	.zero		1


	//   ....[55]....
        /*046c*/ 	.word	0x00009dc0
        /*0470*/ 	.word	0x00000005
        /*0474*/ 	.word	0x00014200
        /*0478*/ 	.short	0x010a
        /*047a*/ 	.byte	0x3f
	.zero		1


	//   ....[56]....
        /*047c*/ 	.word	0x00009e20
        /*0480*/ 	.word	0x00000000
        /*0484*/ 	.word	0xfffffff8
        /*0488*/ 	.short	0x010a
        /*048a*/ 	.byte	0x3f
	.zero		1


	//   ....[57]....
        /*048c*/ 	.word	0x00009e80
        /*0490*/ 	.word	0x00000007
        /*0494*/ 	.word	0x00014200
        /*0498*/ 	.short	0x010a
        /*049a*/ 	.byte	0x3f
	.zero		1


	//   ....[58]....
        /*049c*/ 	.word	0x00009ee0
        /*04a0*/ 	.word	0x00000005
        /*04a4*/ 	.word	0x00014200
        /*04a8*/ 	.short	0x010a
        /*04aa*/ 	.byte	0x3f
	.zero		1


	//   ....[59]....
        /*04ac*/ 	.word	0x00009f40
        /*04b0*/ 	.word	0x00000008
        /*04b4*/ 	.word	0x00014200
        /*04b8*/ 	.short	0x010a
        /*04ba*/ 	.byte	0x3f
	.zero		1


	//   ....[60]....
        /*04bc*/ 	.word	0x00009fa0
        /*04c0*/ 	.word	0x00000003
        /*04c4*/ 	.word	0x00000008
        /*04c8*/ 	.short	0x010a
        /*04ca*/ 	.byte	0x3f
	.zero		1


	//   ....[61]....
        /*04cc*/ 	.word	0x0000a070
        /*04d0*/ 	.word	0x00000007
        /*04d4*/ 	.word	0x00014260
        /*04d8*/ 	.short	0x010a
        /*04da*/ 	.byte	0x3f
	.zero		1


	//   ....[62]....
        /*04dc*/ 	.word	0x0000a0c0
        /*04e0*/ 	.word	0x00000007
        /*04e4*/ 	.word	0x000142b0
        /*04e8*/ 	.short	0x010a
        /*04ea*/ 	.byte	0x3f
	.zero		1


	//   ....[63]....
        /*04ec*/ 	.word	0x0000a110
        /*04f0*/ 	.word	0x00000004
        /*04f4*/ 	.word	0x00014260
        /*04f8*/ 	.short	0x010a
        /*04fa*/ 	.byte	0x3f
	.zero		1


	//   ....[64]....
        /*04fc*/ 	.word	0x0000a1e0
        /*0500*/ 	.word	0x00000008
        /*0504*/ 	.word	0x00014228
        /*0508*/ 	.short	0x010a
        /*050a*/ 	.byte	0x3f
	.zero		1


	//   ....[65]....
        /*050c*/ 	.word	0x0000a230
        /*0510*/ 	.word	0x00000004
        /*0514*/ 	.word	0x000142b0
        /*0518*/ 	.short	0x010a
        /*051a*/ 	.byte	0x3f
	.zero		1


	//   ....[66]....
        /*051c*/ 	.word	0x0000a280
        /*0520*/ 	.word	0x00000007
        /*0524*/ 	.word	0x00014228
        /*0528*/ 	.short	0x010a
        /*052a*/ 	.byte	0x3f
	.zero		1


	//   ....[67]....
        /*052c*/ 	.word	0x0000a2d0
        /*0530*/ 	.word	0x00000007
        /*0534*/ 	.word	0x00014228
        /*0538*/ 	.short	0x010a
        /*053a*/ 	.byte	0x3f
	.zero		1


	//   ....[68]....
        /*053c*/ 	.word	0x0000a320
        /*0540*/ 	.word	0x00000007
        /*0544*/ 	.word	0x00014228
        /*0548*/ 	.short	0x010a
        /*054a*/ 	.byte	0x3f
	.zero		1


	//----- nvinfo : EIATTR_NUM_MBARRIERS
	.align		4
.L_38:
        /*054c*/ 	.byte	0x03, 0x38
        /*054e*/ 	.short	0x001d


	//----- nvinfo : EIATTR_EXIT_INSTR_OFFSETS
	.align		4
        /*0550*/ 	.byte	0x04, 0x1c
        /*0552*/ 	.short	(.L_40 - .L_39)


	//   ....[0]....
.L_39:
        /*0554*/ 	.word	0x00000b00


	//   ....[1]....
        /*0558*/ 	.word	0x00000b70


	//   ....[2]....
        /*055c*/ 	.word	0x00008190


	//   ....[3]....
        /*0560*/ 	.word	0x000081f0


	//   ....[4]....
        /*0564*/ 	.word	0x00008220


	//   ....[5]....
        /*0568*/ 	.word	0x00008c00


	//   ....[6]....
        /*056c*/ 	.word	0x00008c30


	//   ....[7]....
        /*0570*/ 	.word	0x00009d40


	//----- nvinfo : EIATTR_MAX_THREADS
	.align		4
.L_40:
        /*0574*/ 	.byte	0x04, 0x05
        /*0576*/ 	.short	(.L_42 - .L_41)
.L_41:
        /*0578*/ 	.word	0x00000180
        /*057c*/ 	.word	0x00000001
        /*0580*/ 	.word	0x00000001


	//----- nvinfo : EIATTR_CRS_STACK_SIZE
	.align		4
.L_42:
        /*0584*/ 	.byte	0x04, 0x1e
        /*0586*/ 	.short	(.L_44 - .L_43)
.L_43:
        /*0588*/ 	.word	0x00000000


	//----- nvinfo : EIATTR_CBANK_PARAM_SIZE
	.align		4
.L_44:
        /*058c*/ 	.byte	0x03, 0x19
        /*058e*/ 	.short	0x0870


	//----- nvinfo : EIATTR_PARAM_CBANK
	.align		4
        /*0590*/ 	.byte	0x04, 0x0a
        /*0592*/ 	.short	(.L_46 - .L_45)
	.align		4
.L_45:
        /*0594*/ 	.word	index@(.nv.constant0._ZN7cutlass13device_kernelINS_4fmha6kernel28FmhaKernelTmaWarpSpecializedINS1_10collective30FmhaMainloopTmaWarpSpecializedINS_6half_tEffN4cute5tupleIJNS7_1CILi128EEESA_NS9_ILi48EEEEEENS8_IJiNS9_ILi1EEENS8_IJiiEEEEEESF_SF_NS4_13DefaultFusionEJNS2_6OptionILNS2_3TagE0ENS9_ILb1EEEEENSH_ILSI_2ESJ_EEEEENS4_15FmhaFwdEpilogueIS6_fNS8_IJNS9_ILi64EEESB_SA_EEEEENS2_23PersistentTileSchedulerEJSK_SL_EEEEEvNT_6ParamsE)
        /*0598*/ 	.short	0x0210
        /*059a*/ 	.short	0x0870


	//----- nvinfo : EIATTR_SW_WAR
	.align		4
.L_46:
        /*059c*/ 	.byte	0x04, 0x36
        /*059e*/ 	.short	(.L_48 - .L_47)
.L_47:
        /*05a0*/ 	.word	0x00000008
.L_48:


//--------------------- .nv.callgraph             --------------------------
	.section	.nv.callgraph,"",@"SHT_CUDA_CALLGRAPH"
	.align	4
	.sectionentsize	8
	.align		4
        /*0000*/ 	.word	0x00000000
	.align		4
        /*0004*/ 	.word	0xffffffff
	.align		4
        /*0008*/ 	.word	index@(_ZN7cutlass13device_kernelINS_4fmha6kernel28FmhaKernelTmaWarpSpecializedINS1_10collective30FmhaMainloopTmaWarpSpecializedINS_6half_tEffN4cute5tupleIJNS7_1CILi128EEESA_NS9_ILi48EEEEEENS8_IJiNS9_ILi1EEENS8_IJiiEEEEEESF_SF_NS4_13DefaultFusionEJNS2_6OptionILNS2_3TagE0ENS9_ILb1EEEEENSH_ILSI_2ESJ_EEEEENS4_15FmhaFwdEpilogueIS6_fNS8_IJNS9_ILi64EEESB_SA_EEEEENS2_23PersistentTileSchedulerEJSK_SL_EEEEEvNT_6ParamsE)
	.align		4
        /*000c*/ 	.word	index@(__assertfail)
	.align		4
        /*0010*/ 	.word	0x00000000
	.align		4
        /*0014*/ 	.word	0xfffffffe
	.align		4
        /*0018*/ 	.word	0x00000000
	.align		4
        /*001c*/ 	.word	0xfffffffd
	.align		4
        /*0020*/ 	.word	0x00000000
	.align		4
        /*0024*/ 	.word	0xfffffffc


//--------------------- .nv.constant4             --------------------------
	.section	.nv.constant4,"a",@progbits
	.align	8
	.align		8
.nv.constant4:
        /*0000*/ 	.dword	__assertfail
	.align		8
        /*0008*/ 	.dword	__unnamed_1
	.align		8
        /*0010*/ 	.dword	__unnamed_2
	.align		8
        /*0018*/ 	.dword	_ZN39_INTERNAL_a1192434_4_k_cu_df433a7e_31004cuda3std3__45__cpo5beginE
	.align		8
        /*0020*/ 	.dword	_ZN39_INTERNAL_a1192434_4_k_cu_df433a7e_31004cuda3std3__45__cpo3endE
	.align		8
        /*0028*/ 	.dword	_ZN39_INTERNAL_a1192434_4_k_cu_df433a7e_31004cuda3std3__45__cpo6cbeginE
	.align		8
        /*0030*/ 	.dword	_ZN39_INTERNAL_a1192434_4_k_cu_df433a7e_31004cuda3std3__45__cpo4cendE
	.align		8
        /*0038*/ 	.dword	_ZN39_INTERNAL_a1192434_4_k_cu_df433a7e_31004cuda3std3__441_GLOBAL__N__a1192434_4_k_cu_df433a7e_31006ignoreE
	.align		8
        /*0040*/ 	.dword	_ZN39_INTERNAL_a1192434_4_k_cu_df433a7e_31004cuda3std3__419piecewise_constructE
	.align		8
        /*0048*/ 	.dword	_ZN39_INTERNAL_a1192434_4_k_cu_df433a7e_31004cuda3std3__48in_placeE
	.align		8
        /*0050*/ 	.dword	_ZN39_INTERNAL_a1192434_4_k_cu_df433a7e_31004cuda3std6ranges3__45__cpo4swapE
	.align		8
        /*0058*/ 	.dword	_ZN39_INTERNAL_a1192434_4_k_cu_df433a7e_31004cuda3std6ranges3__45__cpo9iter_moveE
	.align		8
        /*0060*/ 	.dword	_ZN39_INTERNAL_a1192434_4_k_cu_df433a7e_31004cute7productE
	.align		8
        /*0068*/ 	.dword	_ZN39_INTERNAL_a1192434_4_k_cu_df433a7e_31004cute1_E
	.align		8
        /*0070*/ 	.dword	$str$24
	.align		8
        /*0078*/ 	.dword	$str$25


//--------------------- .text._ZN7cutlass13device_kernelINS_4fmha6kernel28FmhaKernelTmaWarpSpecializedINS1_10collective30FmhaMainloopTmaWarpSpecializedINS_6half_tEffN4cute5tupleIJNS7_1CILi128EEESA_NS9_ILi48EEEEEENS8_IJiNS9_ILi1EEENS8_IJiiEEEEEESF_SF_NS4_13DefaultFusionEJNS2_6OptionILNS2_3TagE0ENS9_ILb1EEEEENSH_ILSI_2ESJ_EEEEENS4_15FmhaFwdEpilogueIS6_fNS8_IJNS9_ILi64EEESB_SA_EEEEENS2_23PersistentTileSchedulerEJSK_SL_EEEEEvNT_6ParamsE --------------------------
	.section	.text._ZN7cutlass13device_kernelINS_4fmha6kernel28FmhaKernelTmaWarpSpecializedINS1_10collective30FmhaMainloopTmaWarpSpecializedINS_6half_tEffN4cute5tupleIJNS7_1CILi128EEESA_NS9_ILi48EEEEEENS8_IJiNS9_ILi1EEENS8_IJiiEEEEEESF_SF_NS4_13DefaultFusionEJNS2_6OptionILNS2_3TagE0ENS9_ILb1EEEEENSH_ILSI_2ESJ_EEEEENS4_15FmhaFwdEpilogueIS6_fNS8_IJNS9_ILi64EEESB_SA_EEEEENS2_23PersistentTileSchedulerEJSK_SL_EEEEEvNT_6ParamsE,"ax",@progbits
	.align	128
.text._ZN7cutlass13device_kernelINS_4fmha6kernel28FmhaKernelTmaWarpSpecializedINS1_10collective30FmhaMainloopTmaWarpSpecializedINS_6half_tEffN4cute5tupleIJNS7_1CILi128EEESA_NS9_ILi48EEEEEENS8_IJiNS9_ILi1EEENS8_IJiiEEEEEESF_SF_NS4_13DefaultFusionEJNS2_6OptionILNS2_3TagE0ENS9_ILb1EEEEENSH_ILSI_2ESJ_EEEEENS4_15FmhaFwdEpilogueIS6_fNS8_IJNS9_ILi64EEESB_SA_EEEEENS2_23PersistentTileSchedulerEJSK_SL_EEEEEvNT_6ParamsE:
        .type           _ZN7cutlass13device_kernelINS_4fmha6kernel28FmhaKernelTmaWarpSpecializedINS1_10collective30FmhaMainloopTmaWarpSpecializedINS_6half_tEffN4cute5tupleIJNS7_1CILi128EEESA_NS9_ILi48EEEEEENS8_IJiNS9_ILi1EEENS8_IJiiEEEEEESF_SF_NS4_13DefaultFusionEJNS2_6OptionILNS2_3TagE0ENS9_ILb1EEEEENSH_ILSI_2ESJ_EEEEENS4_15FmhaFwdEpilogueIS6_fNS8_IJNS9_ILi64EEESB_SA_EEEEENS2_23PersistentTileSchedulerEJSK_SL_EEEEEvNT_6ParamsE,@function
        .size           _ZN7cutlass13device_kernelINS_4fmha6kernel28FmhaKernelTmaWarpSpecializedINS1_10collective30FmhaMainloopTmaWarpSpecializedINS_6half_tEffN4cute5tupleIJNS7_1CILi128EEESA_NS9_ILi48EEEEEENS8_IJiNS9_ILi1EEENS8_IJiiEEEEEESF_SF_NS4_13DefaultFusionEJNS2_6OptionILNS2_3TagE0ENS9_ILb1EEEEENSH_ILSI_2ESJ_EEEEENS4_15FmhaFwdEpilogueIS6_fNS8_IJNS9_ILi64EEESB_SA_EEEEENS2_23PersistentTileSchedulerEJSK_SL_EEEEEvNT_6ParamsE,(.L_x_135 - _ZN7cutlass13device_kernelINS_4fmha6kernel28FmhaKernelTmaWarpSpecializedINS1_10collective30FmhaMainloopTmaWarpSpecializedINS_6half_tEffN4cute5tupleIJNS7_1CILi128EEESA_NS9_ILi48EEEEEENS8_IJiNS9_ILi1EEENS8_IJiiEEEEEESF_SF_NS4_13DefaultFusionEJNS2_6OptionILNS2_3TagE0ENS9_ILb1EEEEENSH_ILSI_2ESJ_EEEEENS4_15FmhaFwdEpilogueIS6_fNS8_IJNS9_ILi64EEESB_SA_EEEEENS2_23PersistentTileSchedulerEJSK_SL_EEEEEvNT_6ParamsE)
        .other          _ZN7cutlass13device_kernelINS_4fmha6kernel28FmhaKernelTmaWarpSpecializedINS1_10collective30FmhaMainloopTmaWarpSpecializedINS_6half_tEffN4cute5tupleIJNS7_1CILi128EEESA_NS9_ILi48EEEEEENS8_IJiNS9_ILi1EEENS8_IJiiEEEEEESF_SF_NS4_13DefaultFusionEJNS2_6OptionILNS2_3TagE0ENS9_ILb1EEEEENSH_ILSI_2ESJ_EEEEENS4_15FmhaFwdEpilogueIS6_fNS8_IJNS9_ILi64EEESB_SA_EEEEENS2_23PersistentTileSchedulerEJSK_SL_EEEEEvNT_6ParamsE,@"STO_CUDA_ENTRY STV_DEFAULT"
_ZN7cutlass13device_kernelINS_4fmha6kernel28FmhaKernelTmaWarpSpecializedINS1_10collective30FmhaMainloopTmaWarpSpecializedINS_6half_tEffN4cute5tupleIJNS7_1CILi128EEESA_NS9_ILi48EEEEEENS8_IJiNS9_ILi1EEENS8_IJiiEEEEEESF_SF_NS4_13DefaultFusionEJNS2_6OptionILNS2_3TagE0ENS9_ILb1EEEEENSH_ILSI_2ESJ_EEEEENS4_15FmhaFwdEpilogueIS6_fNS8_IJNS9_ILi64EEESB_SA_EEEEENS2_23PersistentTileSchedulerEJSK_SL_EEEEEvNT_6ParamsE:
[----:B------:R-:W1:Y:S01]  /*0000*/  LDC R1, c[0x0][0x28] ;  /* 0x00000a00ff017b82 */ /* 0x000e620000000800 */
[----:B------:R-:W2:Y:S07]  /*0010*/  S2R R2, SR_TID.X ;  /* 0x0000000000027919 */ /* 0x000eae0000002100 */
[----:B------:R-:W3:Y:S01]  /*0020*/  S2UR UR6, SR_CTAID.X ;  /* 0x00000000000679c3 */ /* 0x000ee20000002500 */
[----:B------:R-:W-:Y:S01]  /*0030*/  ELECT P1, URZ, PT ;  /* 0x00000000003f782f */ /* 0x000fe20003820000 */
[----:B------:R-:W-:Y:S01]  /*0040*/  BSSY B0, `(.L_x_0) ;  /* 0x0000018000007945 */ /* 0x000fe20003800000 */
[----:B---3--:R-:W-:-:S02]  /*0050*/  MOV R17, UR6 ;  /* 0x0000000600117c02 */ /* 0x008fc40008000f00 */
[----:B--2---:R-:W-:-:S05]  /*0060*/  SHF.R.U32.HI R0, RZ, 0x5, R2 ;  /* 0x00000005ff007819 */ /* 0x004fca0000011602 */
[----:B------:R-:W2:Y:S02]  /*0070*/  SHFL.IDX PT, R3, R0, RZ, 0x1f ;  /* 0x00001fff00037589 */ /* 0x000ea400000e0000 */
[----:B--2---:R-:W-:Y:S02]  /*0080*/  R2UR UR4, R3 ;  /* 0x00000000030472ca */ /* 0x004fe400000e0000 */
[----:B------:R-:W-:-:S06]  /*0090*/  SHF.R.U32.HI R3, RZ, 0x7, R2 ;  /* 0x00000007ff037819 */ /* 0x000fcc0000011602 */
[----:B------:R-:W2:Y:S05]  /*00a0*/  SHFL.IDX PT, R3, R3, RZ, 0x1f ;  /* 0x00001fff03037589 */ /* 0x000eaa00000e0000 */
[----:B------:R-:W-:Y:S02]  /*00b0*/  USHF.R.S32.HI UR5, URZ, 0x1f, UR4 ;  /* 0x0000001f3f057899 */ /* 0x000fe40008011404 */
[----:B------:R-:W-:Y:S02]  /*00c0*/  ISETP.EQ.AND P2, PT, RZ, UR4, P1 ;  /* 0x00000004ff007c0c */ /* 0x000fe40008f42270 */
[----:B------:R-:W-:-:S04]  /*00d0*/  ULEA.HI UR5, UR5, UR4, URZ, 0x2 ;  /* 0x0000000405057291 */ /* 0x000fc8000f8f103f */
[----:B------:R-:W-:-:S04]  /*00e0*/  ULOP3.LUT UR5, UR5, 0xfffffffc, URZ, 0xc0, !UPT ;  /* 0xfffffffc05057892 */ /* 0x000fc8000f8ec03f */
[----:B------:R-:W-:-:S03]  /*00f0*/  UIADD3 UR5, UR4, -UR5, URZ ;  /* 0x8000000504057290 */ /* 0x000fc6000fffe03f */
[----:B-1----:R-:W-:Y:S09]  /*0100*/  @!P2 BRA `(.L_x_1) ;  /* 0x00000000002ca947 */ /* 0x002ff20003800000 */
[----:B------:R-:W-:Y:S02]  /*0110*/  ULDC.64 UR6, c[0x0][0x198] ;  /* 0x0000660000067ab9 */ /* 0x000fe40000000a00 */
[----:B------:R-:W-:Y:S02]  /*0120*/  UIADD3 UR8, UP0, UR6, 0xf0, URZ ;  /* 0x000000f006087890 */ /* 0x000fe4000ff1e03f */
[----:B------:R-:W-:Y:S02]  /*0130*/  UIADD3 UR10, UP1, UR6, 0x1f0, URZ ;  /* 0x000001f0060a7890 */ /* 0x000fe4000ff3e03f */
[----:B------:R-:W-:Y:S02]  /*0140*/  UIADD3 UR6, UP2, UR6, 0x2f0, URZ ;  /* 0x000002f006067890 */ /* 0x000fe4000ff5e03f */
[----:B------:R-:W-:Y:S02]  /*0150*/  UIADD3.X UR9, URZ, UR7, URZ, UP0, !UPT ;  /* 0x000000073f097290 */ /* 0x000fe400087fe43f */
[----:B------:R-:W-:-:S02]  /*0160*/  UIADD3.X UR11, URZ, UR7, URZ, UP1, !UPT ;  /* 0x000000073f0b7290 */ /* 0x000fc40008ffe43f */
[----:B------:R-:W-:-:S05]  /*0170*/  UIADD3.X UR7, URZ, UR7, URZ, UP2, !UPT ;  /* 0x000000073f077290 */ /* 0x000fca00097fe43f */
[----:B------:R1:W-:Y:S02]  /*0180*/  UTMACCTL.PF [UR8] ;  /* 0x00000000080079b9 */ /* 0x0003e40008040000 */
[----:B------:R1:W-:Y:S02]  /*0190*/  UTMACCTL.PF [UR10] ;  /* 0x000000000a0079b9 */ /* 0x0003e40008040000 */
[----:B------:R1:W-:Y:S02]  /*01a0*/  UTMACCTL.PF [UR6] ;  /* 0x00000000060079b9 */ /* 0x0003e40008040000 */
[----:B-1----:R-:W-:Y:S01]  /*01b0*/  NOP ;  /* 0x0000000000007918 */ /* 0x002fe20000000000 */
.L_x_1:
[----:B------:R-:W-:Y:S05]  /*01c0*/  BSYNC B0 ;  /* 0x0000000000007941 */ /* 0x000fea0003800000 */
.L_x_0:
[----:B------:R-:W1:Y:S01]  /*01d0*/  SHFL.IDX PT, R4, R0, RZ, 0x1f ;  /* 0x00001fff00047589 */ /* 0x000e6200000e0000 */
[----:B--2---:R-:W-:Y:S01]  /*01e0*/  R2UR UR57, R3 ;  /* 0x00000000033972ca */ /* 0x004fe200000e0000 */
[----:B------:R-:W-:Y:S02]  /*01f0*/  UISETP.NE.AND UP0, UPT, UR5, 0x1, UPT ;  /* 0x000000010500788c */ /* 0x000fe4000bf05270 */
[----:B------:R-:W-:-:S10]  /*0200*/  UISETP.NE.AND UP1, UPT, UR5, 0x2, UPT ;  /* 0x000000020500788c */ /* 0x000fd4000bf25270 */
[----:B------:R-:W-:Y:S02]  /*0210*/  UIADD3 UR9, UR57, -0x1, URZ ;  /* 0xffffffff39097890 */ /* 0x000fe4000fffe03f */
[----:B------:R-:W-:Y:S02]  /*0220*/  UISETP.EQ.AND UP2, UPT, UR57, URZ, !UP0 ;  /* 0x0000003f3900728c */ /* 0x000fe4000c742270 */
[----:B------:R-:W-:Y:S02]  /*0230*/  UISETP.EQ.AND UP3, UPT, UR57, URZ, !UP1 ;  /* 0x0000003f3900728c */ /* 0x000fe4000cf62270 */
[----:B------:R-:W-:Y:S02]  /*0240*/  UISETP.GE.U32.AND UP4, UPT, UR9, 0x4, UPT ;  /* 0x000000040900788c */ /* 0x000fe4000bf86070 */
[----:B------:R-:W-:Y:S01]  /*0250*/  USEL UR56, URZ, 0x1, !UP2 ;  /* 0x000000013f387887 */ /* 0x000fe2000d000000 */
[----:B-1----:R-:W-:Y:S01]  /*0260*/  ISETP.NE.AND P0, PT, R4, RZ, PT ;  /* 0x000000ff0400720c */ /* 0x002fe20003f05270 */
[----:B------:R-:W-:Y:S01]  /*0270*/  USEL UR55, URZ, 0x1, !UP3 ;  /* 0x000000013f377887 */ /* 0x000fe2000d800000 */
[----:B------:R-:W-:Y:S01]  /*0280*/  IMAD.U32 R4, RZ, RZ, UR5 ;  /* 0x00000005ff047e24 */ /* 0x000fe2000f8e00ff */
[----:B------:R-:W-:-:S02]  /*0290*/  USEL UR56, UR56, 0x2, UP4 ;  /* 0x0000000238387887 */ /* 0x000fc4000a000000 */
[----:B------:R-:W-:-:S08]  /*02a0*/  USEL UR55, UR55, 0x2, UP4 ;  /* 0x0000000237377887 */ /* 0x000fd0000a000000 */
[----:B------:R-:W-:Y:S05]  /*02b0*/  @P0 BRA `(.L_x_2) ;  /* 0x0000000000480947 */ /* 0x000fea0003800000 */
[----:B------:R-:W1:Y:S01]  /*02c0*/  S2UR UR8, SR_CgaCtaId ;  /* 0x00000000000879c3 */ /* 0x000e620000008800 */
[----:B------:R-:W-:Y:S01]  /*02d0*/  UMOV UR4, 0x400 ;  /* 0x0000040000047882 */ /* 0x000fe20000000000 */
[----:B------:R-:W-:Y:S01]  /*02e0*/  UMOV UR5, 0x1 ;  /* 0x0000000100057882 */ /* 0x000fe20000000000 */
[----:B------:R-:W-:Y:S01]  /*02f0*/  UMOV UR6, 0x80 ;  /* 0x0000008000067882 */ /* 0x000fe20000000000 */
[----:B------:R-:W-:Y:S01]  /*0300*/  ELECT P0, URZ, PT ;  /* 0x00000000003f782f */ /* 0x000fe20003800000 */
[----:B------:R-:W-:-:S04]  /*0310*/  UIADD3 UR6, -UR6, 0x100000, URZ ;  /* 0x0010000006067890 */ /* 0x000fc8000fffe13f */
[----:B------:R-:W-:Y:S02]  /*0320*/  USHF.L.U32 UR7, UR6, 0xb, URZ ;  /* 0x0000000b06077899 */ /* 0x000fe4000800063f */
[----:B------:R-:W-:Y:S02]  /*0330*/  USHF.L.U32 UR6, UR6, 0x1, URZ ;  /* 0x0000000106067899 */ /* 0x000fe4000800063f */
[----:B-1----:R-:W-:Y:S02]  /*0340*/  ULEA UR8, UR8, UR4, 0x18 ;  /* 0x0000000408087291 */ /* 0x002fe4000f8ec03f */
[----:B------:R-:W-:-:S04]  /*0350*/  UIADD3 UR4, -UR5, 0x100000, URZ ;  /* 0x0010000005047890 */ /* 0x000fc8000fffe13f */
[----:B------:R-:W-:Y:S02]  /*0360*/  USHF.L.U32 UR5, UR4, 0xb, URZ ;  /* 0x0000000b04057899 */ /* 0x000fe4000800063f */
[----:B------:R-:W-:Y:S01]  /*0370*/  USHF.L.U32 UR4, UR4, 0x1, URZ ;  /* 0x0000000104047899 */ /* 0x000fe2000800063f */
[----:B------:R-:W1:Y:S11]  /*0380*/  FENCE.VIEW.ASYNC.S ;  /* 0x00000000000073c6 */ /* 0x000e760000000000 */
[----:B-1----:R1:W2:Y:S01]  /*0390*/  SYNCS.EXCH.64 URZ, [UR8+0x14250], UR4 ;  /* 0x01425004083f75b2 */ /* 0x0022a20008000100 */
[----:B------:R1:W3:Y:S01]  /*03a0*/  SYNCS.EXCH.64 URZ, [UR8+0x14260], UR6 ;  /* 0x01426006083f75b2 */ /* 0x0002e20008000100 */
[----:B------:R1:W4:Y:S01]  /*03b0*/  SYNCS.EXCH.64 URZ, [UR8+0x14258], UR4 ;  /* 0x01425804083f75b2 */ /* 0x0003220008000100 */
[----:B------:R1:W1:Y:S01]  /*03c0*/  SYNCS.EXCH.64 URZ, [UR8+0x14268], UR6 ;  /* 0x01426806083f75b2 */ /* 0x0002620008000100 */
[----:B------:R-:W-:Y:S01]  /*03d0*/  NOP ;  /* 0x0000000000007918 */ /* 0x000fe20000000000 */
.L_x_2:
[----:B------:R-:W5:Y:S01]  /*03e0*/  SHFL.IDX PT, R3, R0, RZ, 0x1f ;  /* 0x00001fff00037589 */ /* 0x000f6200000e0000 */
[----:B------:R-:W-:Y:S01]  /*03f0*/  NOP ;  /* 0x0000000000007918 */ /* 0x000fe20000000000 */
[----:B-----5:R-:W-:-:S13]  /*0400*/  ISETP.NE.AND P0, PT, R3, RZ, PT ;  /* 0x000000ff0300720c */ /* 0x020fda0003f05270 */
[----:B------:R-:W-:Y:S05]  /*0410*/  @P0 BRA `(.L_x_3) ;  /* 0x0000000000600947 */ /* 0x000fea0003800000 */
[----:B-1----:R-:W1:Y:S01]  /*0420*/  S2UR UR5, SR_CgaCtaId ;  /* 0x00000000000579c3 */ /* 0x002e620000008800 */
[----:B------:R-:W-:Y:S01]  /*0430*/  UMOV UR4, 0x400 ;  /* 0x0000040000047882 */ /* 0x000fe20000000000 */
[----:B------:R-:W-:Y:S01]  /*0440*/  UMOV UR6, 0x1 ;  /* 0x0000000100067882 */ /* 0x000fe20000000000 */
[----:B------:R-:W-:Y:S01]  /*0450*/  UMOV UR10, 0x100 ;  /* 0x00000100000a7882 */ /* 0x000fe20000000000 */
[----:B------:R-:W-:-:S04]  /*0460*/  UIADD3 UR6, -UR6, 0x100000, URZ ;  /* 0x0010000006067890 */ /* 0x000fc8000fffe13f */
[----:B------:R-:W-:Y:S02]  /*0470*/  USHF.L.U32 UR7, UR6, 0xb, URZ ;  /* 0x0000000b06077899 */ /* 0x000fe4000800063f */
[----:B------:R-:W-:Y:S01]  /*0480*/  USHF.L.U32 UR6, UR6, 0x1, URZ ;  /* 0x0000000106067899 */ /* 0x000fe2000800063f */
[----:B------:R-:W-:Y:S01]  /*0490*/  ELECT P0, URZ, PT ;  /* 0x00000000003f782f */ /* 0x000fe20003800000 */
[----:B-1----:R-:W-:Y:S02]  /*04a0*/  ULEA UR8, UR5, UR4, 0x18 ;  /* 0x0000000405087291 */ /* 0x002fe4000f8ec03f */
[----:B------:R-:W-:-:S04]  /*04b0*/  UIADD3 UR4, -UR10, 0x100000, URZ ;  /* 0x001000000a047890 */ /* 0x000fc8000fffe13f */
[----:B------:R-:W-:Y:S02]  /*04c0*/  USHF.L.U32 UR5, UR4, 0xb, URZ ;  /* 0x0000000b04057899 */ /* 0x000fe4000800063f */
[----:B------:R-:W-:Y:S01]  /*04d0*/  USHF.L.U32 UR4, UR4, 0x1, URZ ;  /* 0x0000000104047899 */ /* 0x000fe2000800063f */
[----:B------:R-:W1:Y:S03]  /*04e0*/  FENCE.VIEW.ASYNC.S ;  /* 0x00000000000073c6 */ /* 0x000e660000000000 */
[----:B-1----:R1:W1:Y:S08]  /*04f0*/  SYNCS.EXCH.64 URZ, [UR8+0x14200], UR6 ;  /* 0x01420006083f75b2 */ /* 0x0022700008000100 */
[----:B------:R1:W1:Y:S01]  /*0500*/  SYNCS.EXCH.64 URZ, [UR8+0x14228], UR4 ;  /* 0x01422804083f75b2 */ /* 0x0002620008000100 */
        /* <DEDUP_REMOVED lines=8> */
[----:B------:R-:W-:Y:S01]  /*0590*/  NOP ;  /* 0x0000000000007918 */ /* 0x000fe20000000000 */
.L_x_3:
        /* <DEDUP_REMOVED lines=21> */
[----:B------:R-:W-:Y:S01]  /*06f0*/  NOP ;  /* 0x0000000000007918 */ /* 0x000fe20000000000 */
.L_x_4:
[----:B------:R-:W5:Y:S01]  /*0700*/  SHFL.IDX PT, R3, R0, RZ, 0x1f ;  /* 0x00001fff00037589 */ /* 0x000f6200000e0000 */
[----:B------:R-:W-:Y:S01]  /*0710*/  ELECT P0, URZ, PT ;  /* 0x00000000003f782f */ /* 0x000fe20003800000 */
[----:B------:R-:W-:Y:S01]  /*0720*/  NOP ;  /* 0x0000000000007918 */ /* 0x000fe20000000000 */
[----:B-1----:R-:W-:Y:S02]  /*0730*/  UMOV UR4, 0x80 ;  /* 0x0000008000047882 */ /* 0x002fe40000000000 */
[C---:B-----5:R-:W-:Y:S02]  /*0740*/  ISETP.NE.OR P0, PT, R3.reuse, RZ, !P0 ;  /* 0x000000ff0300720c */ /* 0x060fe40004705670 */
[----:B------:R-:W-:-:S11]  /*0750*/  ISETP.NE.AND P3, PT, R3, RZ, PT ;  /* 0x000000ff0300720c */ /* 0x000fd60003f65270 */
[----:B------:R-:W-:Y:S01]  /*0760*/  VOTEU.ALL UP2, P0 ;  /* 0x00000000003f7886 */ /* 0x000fe20000040000 */
[----:B------:R-:W-:Y:S01]  /*0770*/  VOTEU.ALL UP3, P0 ;  /* 0x00000000003f7886 */ /* 0x000fe20000060000 */
[----:B------:R-:W-:Y:S01]  /*0780*/  VOTEU.ALL UP4, P0 ;  /* 0x00000000003f7886 */ /* 0x000fe20000080000 */
[----:B------:R-:W-:Y:S02]  /*0790*/  VOTEU.ALL UP5, P0 ;  /* 0x00000000003f7886 */ /* 0x000fe400000a0000 */
[----:B------:R-:W1:Y:S01]  /*07a0*/  @!UP2 S2UR UR7, SR_CgaCtaId ;  /* 0x000000000007a9c3 */ /* 0x000e620000008800 */
[----:B------:R-:W-:Y:S01]  /*07b0*/  @!UP2 UMOV UR6, 0x400 ;  /* 0x000004000006a882 */ /* 0x000fe20000000000 */
[----:B------:R-:W-:-:S04]  /*07c0*/  @!UP2 UIADD3 UR4, -UR4, 0x100000, URZ ;  /* 0x001000000404a890 */ /* 0x000fc8000fffe13f */
[----:B------:R-:W-:Y:S02]  /*07d0*/  @!UP2 USHF.L.U32 UR5, UR4, 0xb, URZ ;  /* 0x0000000b0405a899 */ /* 0x000fe4000800063f */
[----:B------:R-:W-:Y:S02]  /*07e0*/  @!UP2 USHF.L.U32 UR4, UR4, 0x1, URZ ;  /* 0x000000010404a899 */ /* 0x000fe4000800063f */
[----:B-1----:R-:W-:Y:S01]  /*07f0*/  @!UP2 ULEA UR6, UR7, UR6, 0x18 ;  /* 0x000000060706a291 */ /* 0x002fe2000f8ec03f */
[----:B------:R-:W-:Y:S01]  /*0800*/  VOTEU.ALL UP2, P0 ;  /* 0x00000000003f7886 */ /* 0x000fe20000040000 */
[----:B------:R-:W1:Y:S10]  /*0810*/  FENCE.VIEW.ASYNC.S ;  /* 0x00000000000073c6 */ /* 0x000e740000000000 */
[----:B-1----:R1:W1:Y:S01]  /*0820*/  @!UP2 SYNCS.EXCH.64 URZ, [UR6+0x14290], UR4 ;  /* 0x01429004063fa5b2 */ /* 0x0022620008000100 */
[----:B------:R1:W1:Y:S01]  /*0830*/  @!UP3 SYNCS.EXCH.64 URZ, [UR6+0x14298], UR4 ;  /* 0x01429804063fb5b2 */ /* 0x0002620008000100 */
[----:B------:R1:W1:Y:S01]  /*0840*/  @!UP4 SYNCS.EXCH.64 URZ, [UR6+0x142a0], UR4 ;  /* 0x0142a004063fc5b2 */ /* 0x0002620008000100 */
[----:B------:R1:W1:Y:S01]  /*0850*/  @!UP5 SYNCS.EXCH.64 URZ, [UR6+0x142a8], UR4 ;  /* 0x0142a804063fd5b2 */ /* 0x0002620008000100 */
[----:B------:R-:W-:Y:S01]  /*0860*/  NOP ;  /* 0x0000000000007918 */ /* 0x000fe20000000000 */
[----:B------:R-:W-:Y:S05]  /*0870*/  @P3 BRA `(.L_x_5) ;  /* 0x0000000000503947 */ /* 0x000fea0003800000 */
[----:B-1----:R-:W1:Y:S01]  /*0880*/  S2UR UR5, SR_CgaCtaId ;  /* 0x00000000000579c3 */ /* 0x002e620000008800 */
[----:B------:R-:W-:Y:S01]  /*0890*/  UMOV UR4, 0x400 ;  /* 0x0000040000047882 */ /* 0x000fe20000000000 */
[----:B------:R-:W-:Y:S01]  /*08a0*/  UMOV UR6, 0x20 ;  /* 0x0000002000067882 */ /* 0x000fe20000000000 */
[----:B------:R-:W-:Y:S01]  /*08b0*/  UMOV UR7, 0x80 ;  /* 0x0000008000077882 */ /* 0x000fe20000000000 */
[----:B------:R-:W-:Y:S01]  /*08c0*/  ELECT P0, URZ, PT ;  /* 0x00000000003f782f */ /* 0x000fe20003800000 */
[----:B-1----:R-:W-:Y:S02]  /*08d0*/  ULEA UR8, UR5, UR4, 0x18 ;  /* 0x0000000405087291 */ /* 0x002fe4000f8ec03f */
[----:B------:R-:W-:-:S04]  /*08e0*/  UIADD3 UR4, -UR6, 0x100000, URZ ;  /* 0x0010000006047890 */ /* 0x000fc8000fffe13f */
[----:B------:R-:W-:Y:S02]  /*08f0*/  USHF.L.U32 UR5, UR4, 0xb, URZ ;  /* 0x0000000b04057899 */ /* 0x000fe4000800063f */
[----:B------:R-:W-:Y:S02]  /*0900*/  USHF.L.U32 UR4, UR4, 0x1, URZ ;  /* 0x0000000104047899 */ /* 0x000fe4000800063f */
        /* <DEDUP_REMOVED lines=10> */
[----:B------:R-:W-:Y:S01]  /*09b0*/  NOP ;  /* 0x0000000000007918 */ /* 0x000fe20000000000 */
.L_x_5:
[----:B------:R-:W-:Y:S01]  /*09c0*/  VOTEU.ANY UP2, P2 ;  /* 0x00000000003f7886 */ /* 0x000fe20001040100 */
[----:B-1----:R-:W-:Y:S01]  /*09d0*/  UMOV UR4, 0x40 ;  /* 0x0000004000047882 */ /* 0x002fe20000000000 */
[----:B------:R-:W-:Y:S01]  /*09e0*/  ISETP.NE.AND P3, PT, RZ, UR57, PT ;  /* 0x00000039ff007c0c */ /* 0x000fe2000bf65270 */
[----:B------:R-:W-:Y:S01]  /*09f0*/  NOP ;  /* 0x0000000000007918 */ /* 0x000fe20000000000 */
[----:B------:R-:W-:Y:S01]  /*0a00*/  ISETP.EQ.AND P0, PT, R4, 0x2, P1 ;  /* 0x000000020400780c */ /* 0x000fe20000f02270 */
[----:B------:R-:W1:Y:S01]  /*0a10*/  @UP2 S2UR UR7, SR_CgaCtaId ;  /* 0x00000000000729c3 */ /* 0x000e620000008800 */
[----:B------:R-:W-:Y:S01]  /*0a20*/  @UP2 UMOV UR6, 0x400 ;  /* 0x0000040000062882 */ /* 0x000fe20000000000 */
[----:B------:R-:W-:-:S04]  /*0a30*/  @UP2 UIADD3 UR4, -UR4, 0x100000, URZ ;  /* 0x0010000004042890 */ /* 0x000fc8000fffe13f */
[----:B------:R-:W-:Y:S02]  /*0a40*/  @UP2 USHF.L.U32 UR5, UR4, 0xb, URZ ;  /* 0x0000000b04052899 */ /* 0x000fe4000800063f */
[----:B------:R-:W-:Y:S02]  /*0a50*/  @UP2 USHF.L.U32 UR4, UR4, 0x1, URZ ;  /* 0x0000000104042899 */ /* 0x000fe4000800063f */
[----:B-1----:R-:W-:Y:S01]  /*0a60*/  @UP2 ULEA UR6, UR7, UR6, 0x18 ;  /* 0x0000000607062291 */ /* 0x002fe2000f8ec03f */
[----:B------:R-:W-:Y:S01]  /*0a70*/  VOTEU.ANY UP2, P2 ;  /* 0x00000000003f7886 */ /* 0x000fe20001040100 */
[----:B------:R-:W-:Y:S01]  /*0a80*/  ISETP.EQ.AND P2, PT, R4, 0x1, P1 ;  /* 0x000000010400780c */ /* 0x000fe20000f42270 */
[----:B------:R-:W1:Y:S09]  /*0a90*/  FENCE.VIEW.ASYNC.S ;  /* 0x00000000000073c6 */ /* 0x000e720000000000 */
[----:B-1----:R1:W2:Y:S01]  /*0aa0*/  @UP2 SYNCS.EXCH.64 URZ, [UR6+0x142b0], UR4 ;  /* 0x0142b004063f25b2 */ /* 0x0022a20008000100 */
[----:B------:R-:W-:Y:S01]  /*0ab0*/  NOP ;  /* 0x0000000000007918 */ /* 0x000fe20000000000 */
[----:B--234-:R-:W-:Y:S06]  /*0ac0*/  BAR.SYNC.DEFER_BLOCKING 0x0 ;  /* 0x0000000000007b1d */ /* 0x01cfec0000010000 */
[----:B------:R-:W-:Y:S05]  /*0ad0*/  @!P3 BRA `(.L_x_6) ;  /* 0x0000007400b0b947 */ /* 0x000fea0003800000 */
[----:B------:R-:W-:-:S06]  /*0ae0*/  UISETP.GT.U32.AND UP0, UPT, UR9, 0x3, UPT ;  /* 0x000000030900788c */ /* 0x000fcc000bf04070 */
[----:B------:R-:W-:-:S13]  /*0af0*/  PLOP3.LUT P0, PT, PT, PT, UP0, 0x80, 0x0 ;  /* 0x000000000000781c */ /* 0x000fda0003f0f008 */
[----:B-1----:R-:W-:Y:S05]  /*0b00*/  @P0 EXIT ;  /* 0x000000000000094d */ /* 0x002fea0003800000 */
.L_x_7:
[----:B------:R-:W-:-:S08]  /*0b10*/  NOP ;  /* 0x0000000000007918 */ /* 0x000fd00000000000 */
[----:B------:R-:W1:Y:S02]  /*0b20*/  USETMAXREG.TRY_ALLOC.CTAPOOL UP0, 0xf0 ;  /* 0x000000f0000079c8 */ /* 0x000e640008000600 */
[----:B-1----:R-:W-:-:S13]  /*0b30*/  PLOP3.LUT P0, PT, PT, PT, UP0, 0x80, 0x0 ;  /* 0x000000000000781c */ /* 0x002fda0003f0f008 */
[----:B------:R-:W-:Y:S05]  /*0b40*/  @!P0 BRA `(.L_x_7) ;  /* 0xfffffffc00f08947 */ /* 0x000fea000383ffff */
[----:B------:R-:W-:Y:S02]  /*0b50*/  ULDC UR4, c[0x0][0xa00] ;  /* 0x0002800000047ab9 */ /* 0x000fe40000000800 */
[----:B------:R-:W-:-:S13]  /*0b60*/  ISETP.GE.AND P0, PT, R17, UR4, PT ;  /* 0x0000000411007c0c */ /* 0x000fda000bf06270 */
[----:B------:R-:W-:Y:S05]  /*0b70*/  @P0 EXIT ;  /* 0x000000000000094d */ /* 0x000fea0003800000 */
[----:B------:R-:W1:Y:S01]  /*0b80*/  S2UR UR5, SR_CgaCtaId ;  /* 0x00000000000579c3 */ /* 0x000e620000008800 */
[----:B------:R-:W-:Y:S01]  /*0b90*/  SHF.L.U32 R4, R2, 0x4, RZ ;  /* 0x0000000402047819 */ /* 0x000fe200000006ff */
[----:B------:R-:W-:Y:S01]  /*0ba0*/  UMOV UR39, 0x400 ;  /* 0x0000040000277882 */ /* 0x000fe20000000000 */
[--C-:B------:R-:W-:Y:S01]  /*0bb0*/  SHF.R.U32.HI R3, RZ, 0x1, R2.reuse ;  /* 0x00000001ff037819 */ /* 0x100fe20000011602 */
[----:B------:R-:W-:Y:S01]  /*0bc0*/  USHF.L.U32 UR4, UR9, 0x3, URZ ;  /* 0x0000000309047899 */ /* 0x000fe2000800063f */
[----:B------:R-:W-:Y:S01]  /*0bd0*/  LOP3.LUT R0, R4, 0x40, RZ, 0xc0, !PT ;  /* 0x0000004004007812 */ /* 0x000fe200078ec0ff */
[----:B------:R-:W-:Y:S01]  /*0be0*/  UISETP.NE.AND UP0, UPT, UR9, URZ, UPT ;  /* 0x0000003f0900728c */ /* 0x000fe2000bf05270 */
[----:B------:R-:W-:Y:S01]  /*0bf0*/  LOP3.LUT R19, R2, 0x7f, RZ, 0xc0, !PT ;  /* 0x0000007f02137812 */ /* 0x000fe200078ec0ff */
[----:B------:R-:W2:Y:S01]  /*0c00*/  LDC.64 R114, c[0x0][0x198] ;  /* 0x00006600ff727b82 */ /* 0x000ea20000000a00 */
[----:B------:R-:W-:Y:S01]  /*0c10*/  LOP3.LUT R0, R0, 0x8, R3, 0xf8, !PT ;  /* 0x0000000800007812 */ /* 0x000fe200078ef803 */
[----:B------:R-:W-:Y:S01]  /*0c20*/  IMAD.SHL.U32 R3, R2, 0x2, RZ ;  /* 0x0000000202037824 */ /* 0x000fe200078e00ff */
[----:B------:R-:W-:Y:S01]  /*0c30*/  ULOP3.LUT UR4, UR4, 0x8, URZ, 0xc0, !UPT ;  /* 0x0000000804047892 */ /* 0x000fe2000f8ec03f */
[C---:B------:R-:W-:Y:S01]  /*0c40*/  LOP3.LUT R5, R4.reuse, 0x30, RZ, 0xc0, !PT ;  /* 0x0000003004057812 */ /* 0x040fe200078ec0ff */
[----:B------:R-:W-:Y:S01]  /*0c50*/  USEL UR6, URZ, 0x1, UP0 ;  /* 0x000000013f067887 */ /* 0x000fe20008000000 */
[----:B------:R-:W-:Y:S01]  /*0c60*/  LOP3.LUT R4, R4, 0x80, RZ, 0xc0, !PT ;  /* 0x0000008004047812 */ /* 0x000fe200078ec0ff */
[----:B------:R-:W-:Y:S01]  /*0c70*/  ULOP3.LUT UR50, UR4, 0x8, URZ, 0x3c, !UPT ;  /* 0x0000000804327892 */ /* 0x000fe2000f8e3c3f */
[----:B------:R-:W-:Y:S01]  /*0c80*/  LOP3.LUT R7, R0, 0x8, R3, 0x78, !PT ;  /* 0x0000000800077812 */ /* 0x000fe200078e7803 */
[----:B------:R-:W-:Y:S01]  /*0c90*/  ULOP3.LUT UR46, UR4, 0x18, URZ, 0x3c, !UPT ;  /* 0x00000018042e7892 */ /* 0x000fe2000f8e3c3f */
[----:B------:R-:W-:Y:S01]  /*0ca0*/  SHF.R.U32.HI R0, RZ, 0x5, R19 ;  /* 0x00000005ff007819 */ /* 0x000fe20000011613 */
[----:B------:R-:W-:Y:S01]  /*0cb0*/  IMAD.MOV.U32 R112, RZ, RZ, RZ ;  /* 0x000000ffff707224 */ /* 0x000fe200078e00ff */
[----:B------:R-:W-:Y:S01]  /*0cc0*/  SHF.R.U32.HI R3, RZ, 0x2, R2 ;  /* 0x00000002ff037819 */ /* 0x000fe20000011602 */
[----:B------:R-:W-:Y:S01]  /*0cd0*/  IMAD.U32 R113, RZ, RZ, UR6 ;  /* 0x00000006ff717e24 */ /* 0x000fe2000f8e00ff */
[C---:B------:R-:W-:Y:S01]  /*0ce0*/  LEA R5, R0.reuse, R5, 0x8 ;  /* 0x0000000500057211 */ /* 0x040fe200078e40ff */
[----:B------:R-:W-:Y:S01]  /*0cf0*/  IMAD.SHL.U32 R16, R0, 0x10, RZ ;  /* 0x0000001000107824 */ /* 0x000fe200078e00ff */
[----:B-1----:R-:W-:Y:S01]  /*0d00*/  ULEA UR39, UR5, UR39, 0x18 ;  /* 0x0000002705277291 */ /* 0x002fe2000f8ec03f */
[----:B------:R-:W-:Y:S01]  /*0d10*/  LOP3.LUT R3, R3, 0x7, RZ, 0xc0, !PT ;  /* 0x0000000703037812 */ /* 0x000fe200078ec0ff */
[----:B------:R-:W-:Y:S01]  /*0d20*/  ULOP3.LUT UR54, UR55, 0x1, URZ, 0xfc, !UPT ;  /* 0x0000000137367892 */ /* 0x000fe2000f8efc3f */
[----:B------:R-:W-:Y:S01]  /*0d30*/  IADD3 R5, R7, R5, R4 ;  /* 0x0000000507057210 */ /* 0x000fe20007ffe004 */
[----:B------:R-:W-:Y:S01]  /*0d40*/  UIMAD UR45, UR57, 0x1100, UR39 ;  /* 0x00001100392d78a4 */ /* 0x000fe2000f8e0227 */
[----:B------:R-:W-:Y:S01]  /*0d50*/  LOP3.LUT R16, R16, 0xfffffff0, R3, 0xe2, !PT ;  /* 0xfffffff010107812 */ /* 0x000fe200078ee203 */
[----:B------:R-:W-:Y:S01]  /*0d60*/  UIADD3 UR4, UR39, 0x3000, URZ ;  /* 0x0000300027047890 */ /* 0x000fe2000fffe03f */
[----:B------:R-:W-:Y:S01]  /*0d70*/  IADD3 R19, R19, 0x1f, RZ ;  /* 0x0000001f13137810 */ /* 0x000fe20007ffe0ff */
[----:B------:R-:W-:-:S02]  /*0d80*/  UIADD3 UR7, UR45, 0x10f00, URZ ;  /* 0x00010f002d077890 */ /* 0x000fc4000fffe03f */
[----:B------:R-:W-:Y:S02]  /*0d90*/  USHF.R.U32.HI UR5, URZ, 0x4, UR39 ;  /* 0x000000043f057899 */ /* 0x000fe40008011627 */
[----:B------:R-:W-:Y:S02]  /*0da0*/  USHF.R.U32.HI UR4, URZ, 0x4, UR4 ;  /* 0x000000043f047899 */ /* 0x000fe40008011604 */
[----:B------:R-:W-:Y:S01]  /*0db0*/  MOV R18, UR7 ;  /* 0x0000000700127c02 */ /* 0x000fe20008000f00 */
[----:B------:R-:W-:Y:S02]  /*0dc0*/  UIADD3 UR52, UR39, 0x14290, URZ ;  /* 0x0001429027347890 */ /* 0x000fe4000fffe03f */
[----:B------:R-:W-:Y:S01]  /*0dd0*/  ULOP3.LUT UR5, UR5, 0x3fff, URZ, 0xc0, !UPT ;  /* 0x00003fff05057892 */ /* 0x000fe2000f8ec03f */
[----:B------:R-:W-:Y:S01]  /*0de0*/  LEA R22, R5, R18, 0x1 ;  /* 0x0000001205167211 */ /* 0x000fe200078e08ff */
[----:B------:R-:W-:Y:S02]  /*0df0*/  ULOP3.LUT UR47, UR4, 0x3fff, URZ, 0xc0, !UPT ;  /* 0x00003fff042f7892 */ /* 0x000fe4000f8ec03f */
[----:B------:R-:W-:Y:S01]  /*0e00*/  ULOP3.LUT UR53, UR56, 0x1, URZ, 0xfc, !UPT ;  /* 0x0000000138357892 */ /* 0x000fe2000f8efc3f */
[----:B------:R-:W-:Y:S01]  /*0e10*/  ULDC UR38, c[0x0][0xc] ;  /* 0x0000030000267ab9 */ /* 0x000fe20000000800 */
[----:B------:R-:W-:Y:S01]  /*0e20*/  UMOV UR36, URZ ;  /* 0x0000003f00247c82 */ /* 0x000fe20008000000 */
[----:B------:R-:W-:Y:S01]  /*0e30*/  UMOV UR37, URZ ;  /* 0x0000003f00257c82 */ /* 0x000fe20008000000 */
[----:B------:R-:W-:-:S02]  /*0e40*/  ULEA UR51, UR57, UR52, 0x3 ;  /* 0x0000003439337291 */ /* 0x000fc4000f8e183f */
[----:B------:R-:W-:Y:S02]  /*0e50*/  ULOP3.LUT UR48, UR5, 0x10000, URZ, 0xfc, !UPT ;  /* 0x0001000005307892 */ /* 0x000fe4000f8efc3f */
[----:B------:R-:W-:Y:S01]  /*0e60*/  ULOP3.LUT UR49, UR47, 0x10000, URZ, 0xfc, !UPT ;  /* 0x000100002f317892 */ /* 0x000fe2000f8efc3f */
[----:B------:R-:W-:Y:S01]  /*0e70*/  UMOV UR60, URZ ;  /* 0x0000003f003c7c82 */ /* 0x000fe20008000000 */
[----:B------:R-:W-:-:S10]  /*0e80*/  ULDC.64 UR58, c[0x0][0x208] ;  /* 0x00008200003a7ab9 */ /* 0x000fd40000000a00 */
.L_x_66:
[----:B-1----:R-:W1:Y:S01]  /*0e90*/  LDC R8, c[0x0][0xa04] ;  /* 0x00028100ff087b82 */ /* 0x002e620000000800 */
[----:B------:R-:W-:Y:S01]  /*0ea0*/  IMAD.MOV.U32 R0, RZ, RZ, R17 ;  /* 0x000000ffff007224 */ /* 0x000fe200078e0011 */
[----:B------:R-:W-:-:S06]  /*0eb0*/  UISETP.NE.AND UP0, UPT, UR57, 0x1, UPT ;  /* 0x000000013900788c */ /* 0x000fcc000bf05270 */
[----:B---3--:R-:W3:Y:S08]  /*0ec0*/  LDC R9, c[0x0][0xa10] ;  /* 0x00028400ff097b82 */ /* 0x008ef00000000800 */
[----:B------:R-:W4:Y:S01]  /*0ed0*/  LDC R12, c[0x0][0xa1c] ;  /* 0x00028700ff0c7b82 */ /* 0x000f220000000800 */
[----:B-1----:R-:W-:Y:S02]  /*0ee0*/  ISETP.NE.AND P0, PT, R8, 0x1, PT ;  /* 0x000000010800780c */ /* 0x002fe40003f05270 */
[----:B---3--:R-:W-:-:S02]  /*0ef0*/  ISETP.NE.AND P1, PT, R9, 0x1, PT ;  /* 0x000000010900780c */ /* 0x008fc40003f25270 */
[----:B------:R-:W-:-:S09]  /*0f00*/  R2UR UR43, R9 ;  /* 0x00000000092b72ca */ /* 0x000fd200000e0000 */
[----:B--2---:R-:W1:Y:S01]  /*0f10*/  @P0 LDC.64 R4, c[0x0][0xa08] ;  /* 0x00028200ff040b82 */ /* 0x004e620000000a00 */
[C---:B----4-:R-:W-:Y:S02]  /*0f20*/  ISETP.NE.AND P2, PT, R12.reuse, 0x1, PT ;  /* 0x000000010c00780c */ /* 0x050fe40003f45270 */
[----:B------:R-:W-:-:S05]  /*0f30*/  R2UR UR44, R12 ;  /* 0x000000000c2c72ca */ /* 0x000fca00000e0000 */
[----:B------:R-:W3:Y:S08]  /*0f40*/  @P1 LDC R3, c[0x0][0xa14] ;  /* 0x00028500ff031b82 */ /* 0x000ef00000000800 */
[----:B------:R-:W4:Y:S08]  /*0f50*/  @P1 LDC R7, c[0x0][0xa18] ;  /* 0x00028600ff071b82 */ /* 0x000f300000000800 */
[----:B------:R-:W5:Y:S01]  /*0f60*/  @P2 LDC.64 R10, c[0x0][0xa20] ;  /* 0x00028800ff0a2b82 */ /* 0x000f620000000a00 */
[----:B-1----:R-:W-:-:S05]  /*0f70*/  @P0 IMAD.HI.U32 R4, R17, R4, RZ ;  /* 0x0000000411040227 */ /* 0x002fca00078e00ff */
[----:B------:R-:W-:Y:S02]  /*0f80*/  @P0 SHF.R.U32.HI R0, RZ, R5, R4 ;  /* 0x00000005ff000219 */ /* 0x000fe40000011604 */
[----:B------:R-:W-:Y:S02]  /*0f90*/  PLOP3.LUT P0, PT, PT, PT, UP0, 0x80, 0x0 ;  /* 0x000000000000781c */ /* 0x000fe40003f0f008 */
[C---:B------:R-:W-:Y:S01]  /*0fa0*/  R2UR UR5, R0.reuse ;  /* 0x00000000000572ca */ /* 0x040fe200000e0000 */
[C---:B---3--:R-:W-:Y:S01]  /*0fb0*/  @P1 IMAD.HI.U32 R4, R0.reuse, R3, RZ ;  /* 0x0000000300041227 */ /* 0x048fe200078e00ff */
[----:B------:R-:W-:Y:S02]  /*0fc0*/  MOV R3, R0 ;  /* 0x0000000000037202 */ /* 0x000fe40000000f00 */
[----:B------:R-:W-:Y:S02]  /*0fd0*/  IADD3 R0, -R0, RZ, RZ ;  /* 0x000000ff00007210 */ /* 0x000fe40007ffe1ff */
[----:B----4-:R-:W-:-:S03]  /*0fe0*/  @P1 SHF.R.U32.HI R3, RZ, R7, R4 ;  /* 0x00000007ff031219 */ /* 0x010fc60000011604 */
[----:B------:R-:W-:Y:S01]  /*0ff0*/  IMAD R0, R8, R0, R17 ;  /* 0x0000000008007224 */ /* 0x000fe200078e0211 */
[C---:B------:R-:W-:Y:S01]  /*1000*/  IADD3 R5, -R3.reuse, RZ, RZ ;  /* 0x000000ff03057210 */ /* 0x040fe20007ffe1ff */
[----:B------:R-:W-:Y:S01]  /*1010*/  IMAD.MOV.U32 R4, RZ, RZ, R3 ;  /* 0x000000ffff047224 */ /* 0x000fe200078e0003 */
[C---:B------:R-:W-:Y:S01]  /*1020*/  R2UR UR7, R3.reuse ;  /* 0x00000000030772ca */ /* 0x040fe200000e0000 */
[----:B-----5:R-:W-:Y:S01]  /*1030*/  @P2 IMAD.HI.U32 R6, R3, R10, RZ ;  /* 0x0000000a03062227 */ /* 0x020fe200078e00ff */
[----:B------:R-:W-:Y:S02]  /*1040*/  R2UR UR4, R5 ;  /* 0x00000000050472ca */ /* 0x000fe400000e0000 */
[----:B------:R-:W-:Y:S02]  /*1050*/  R2UR UR42, R0 ;  /* 0x00000000002a72ca */ /* 0x000fe400000e0000 */
[----:B------:R-:W-:-:S05]  /*1060*/  @P2 SHF.R.U32.HI R4, RZ, R11, R6 ;  /* 0x0000000bff042219 */ /* 0x000fca0000011606 */
[----:B------:R-:W-:-:S04]  /*1070*/  IMAD.MOV R4, RZ, RZ, -R4 ;  /* 0x000000ffff047224 */ /* 0x000fc800078e0a04 */
[----:B------:R-:W-:Y:S01]  /*1080*/  UIMAD UR43, UR43, UR4, UR5 ;  /* 0x000000042b2b72a4 */ /* 0x000fe2000f8e0205 */
[----:B------:R-:W-:-:S13]  /*1090*/  R2UR UR6, R4 ;  /* 0x00000000040672ca */ /* 0x000fda00000e0000 */
[----:B------:R-:W-:Y:S01]  /*10a0*/  UIMAD UR44, UR44, UR6, UR7 ;  /* 0x000000062c2c72a4 */ /* 0x000fe2000f8e0207 */
[----:B------:R-:W-:Y:S11]  /*10b0*/  @!P0 BRA `(.L_x_8) ;  /* 0x0000000000688947 */ /* 0x000ff60003800000 */
[----:B------:R-:W-:-:S06]  /*10c0*/  UISETP.NE.AND UP0, UPT, UR57, 0x2, UPT ;  /* 0x000000023900788c */ /* 0x000fcc000bf05270 */
[----:B------:R-:W-:-:S13]  /*10d0*/  PLOP3.LUT P1, PT, PT, PT, UP0, 0x80, 0x0 ;  /* 0x000000000000781c */ /* 0x000fda0003f2f008 */
[----:B------:R-:W-:Y:S05]  /*10e0*/  @!P1 BRA `(.L_x_9) ;  /* 0x0000000000449947 */ /* 0x000fea0003800000 */
[----:B------:R-:W-:-:S06]  /*10f0*/  UISETP.NE.AND UP0, UPT, UR57, 0x3, UPT ;  /* 0x000000033900788c */ /* 0x000fcc000bf05270 */
[----:B------:R-:W-:-:S13]  /*1100*/  PLOP3.LUT P1, PT, PT, PT, UP0, 0x80, 0x0 ;  /* 0x000000000000781c */ /* 0x000fda0003f2f008 */
[----:B------:R-:W-:Y:S05]  /*1110*/  @!P1 BRA `(.L_x_10) ;  /* 0x0000000000249947 */ /* 0x000fea0003800000 */
[----:B------:R-:W-:-:S06]  /*1120*/  UISETP.NE.AND UP0, UPT, UR57, 0x4, UPT ;  /* 0x000000043900788c */ /* 0x000fcc000bf05270 */
[----:B------:R-:W-:-:S13]  /*1130*/  PLOP3.LUT P1, PT, PT, PT, UP0, 0x80, 0x0 ;  /* 0x000000000000781c */ /* 0x000fda0003f2f008 */
[----:B------:R-:W-:Y:S05]  /*1140*/  @P1 BRA `(.L_x_11) ;  /* 0x0000000000541947 */ /* 0x000fea0003800000 */
[----:B------:R-:W-:Y:S02]  /*1150*/  UIADD3 UR4, UR36, -0x1, URZ ;  /* 0xffffffff24047890 */ /* 0x000fe4000fffe03f */
[----:B------:R-:W-:Y:S02]  /*1160*/  ULOP3.LUT UR36, UR36, 0x1, URZ, 0xc, !UPT ;  /* 0x0000000124247892 */ /* 0x000fe4000f8e0c3f */
[----:B------:R-:W-:-:S04]  /*1170*/  ULOP3.LUT UR4, UR4, 0x2, URZ, 0xc0, !UPT ;  /* 0x0000000204047892 */ /* 0x000fc8000f8ec03f */
[----:B------:R-:W-:-:S04]  /*1180*/  USHF.R.U32.HI UR4, URZ, 0x1, UR4 ;  /* 0x000000013f047899 */ /* 0x000fc80008011604 */
[----:B------:R-:W-:Y:S01]  /*1190*/  ULOP3.LUT UR37, UR37, UR4, URZ, 0x3c, !UPT ;  /* 0x0000000425257292 */ /* 0x000fe2000f8e3c3f */
[----:B------:R-:W-:Y:S11]  /*11a0*/  BRA `(.L_x_11) ;  /* 0x00000000003c7947 */ /* 0x000ff60003800000 */
.L_x_10:
[----:B------:R-:W-:Y:S02]  /*11b0*/  ULOP3.LUT UP0, URZ, UR36, 0x2, URZ, 0xc0, !UPT ;  /* 0x00000002243f7892 */ /* 0x000fe4000f80c03f */
[----:B------:R-:W-:Y:S02]  /*11c0*/  ULOP3.LUT UR36, UR36, 0x1, URZ, 0xc0, !UPT ;  /* 0x0000000124247892 */ /* 0x000fe4000f8ec03f */
[----:B------:R-:W-:-:S04]  /*11d0*/  USEL UR4, URZ, 0x1, UP0 ;  /* 0x000000013f047887 */ /* 0x000fc80008000000 */
[----:B------:R-:W-:Y:S01]  /*11e0*/  ULOP3.LUT UR37, UR37, UR4, URZ, 0x3c, !UPT ;  /* 0x0000000425257292 */ /* 0x000fe2000f8e3c3f */
[----:B------:R-:W-:Y:S11]  /*11f0*/  BRA `(.L_x_11) ;  /* 0x0000000000287947 */ /* 0x000ff60003800000 */
.L_x_9:
[----:B------:R-:W-:Y:S02]  /*1200*/  UIADD3 UR4, UR36, 0x1, URZ ;  /* 0x0000000124047890 */ /* 0x000fe4000fffe03f */
[----:B------:R-:W-:Y:S02]  /*1210*/  ULOP3.LUT UR36, UR36, 0x1, URZ, 0xc, !UPT ;  /* 0x0000000124247892 */ /* 0x000fe4000f8e0c3f */
[----:B------:R-:W-:-:S04]  /*1220*/  UISETP.GT.U32.AND UP0, UPT, UR4, 0x1, UPT ;  /* 0x000000010400788c */ /* 0x000fc8000bf04070 */
[----:B------:R-:W-:-:S04]  /*1230*/  USEL UR4, URZ, 0x1, !UP0 ;  /* 0x000000013f047887 */ /* 0x000fc8000c000000 */
[----:B------:R-:W-:Y:S01]  /*1240*/  ULOP3.LUT UR37, UR37, UR4, URZ, 0x3c, !UPT ;  /* 0x0000000425257292 */ /* 0x000fe2000f8e3c3f */
[----:B------:R-:W-:Y:S11]  /*1250*/  BRA `(.L_x_11) ;  /* 0x0000000000107947 */ /* 0x000ff60003800000 */
.L_x_8:
[----:B------:R-:W-:Y:S02]  /*1260*/  UISETP.GT.U32.AND UP0, UPT, UR36, 0x1, UPT ;  /* 0x000000012400788c */ /* 0x000fe4000bf04070 */
[----:B------:R-:W-:Y:S02]  /*1270*/  ULOP3.LUT UR36, UR36, 0x1, URZ, 0xc0, !UPT ;  /* 0x0000000124247892 */ /* 0x000fe4000f8ec03f */
[----:B------:R-:W-:-:S04]  /*1280*/  USEL UR4, URZ, 0x1, !UP0 ;  /* 0x000000013f047887 */ /* 0x000fc8000c000000 */
[----:B------:R-:W-:-:S12]  /*1290*/  ULOP3.LUT UR37, UR37, UR4, URZ, 0x3c, !UPT ;  /* 0x0000000425257292 */ /* 0x000fd8000f8e3c3f */
.L_x_11:
[----:B------:R-:W-:Y:S05]  /*12a0*/  @!P0 BRA `(.L_x_12) ;  /* 0x00000000003c8947 */ /* 0x000fea0003800000 */
        /* <DEDUP_REMOVED lines=9> */
[----:B------:R-:W-:Y:S01]  /*1340*/  ULEA UR42, UR42, 0x3, 0x1 ;  /* 0x000000032a2a7891 */ /* 0x000fe2000f8e083f */
[----:B------:R-:W-:Y:S11]  /*1350*/  BRA `(.L_x_15) ;  /* 0x0000000000147947 */ /* 0x000ff60003800000 */
.L_x_14:
[----:B------:R-:W-:Y:S01]  /*1360*/  ULEA UR42, UR42, 0x2, 0x1 ;  /* 0x000000022a2a7891 */ /* 0x000fe2000f8e083f */
[----:B------:R-:W-:Y:S11]  /*1370*/  BRA `(.L_x_15) ;  /* 0x00000000000c7947 */ /* 0x000ff60003800000 */
.L_x_13:
[----:B------:R-:W-:Y:S01]  /*1380*/  ULEA UR42, UR42, 0x1, 0x1 ;  /* 0x000000012a2a7891 */ /* 0x000fe2000f8e083f */
[----:B------:R-:W-:Y:S11]  /*1390*/  BRA `(.L_x_15) ;  /* 0x0000000000047947 */ /* 0x000ff60003800000 */
.L_x_12:
[----:B------:R-:W-:-:S12]  /*13a0*/  USHF.L.U32 UR42, UR42, 0x1, URZ ;  /* 0x000000012a2a7899 */ /* 0x000fd8000800063f */
.L_x_15:
[----:B------:R-:W-:-:S06]  /*13b0*/  UISETP.NE.AND UP0, UPT, UR54, 0x3, UPT ;  /* 0x000000033600788c */ /* 0x000fcc000bf05270 */
[----:B------:R-:W-:-:S13]  /*13c0*/  PLOP3.LUT P0, PT, PT, PT, UP0, 0x80, 0x0 ;  /* 0x000000000000781c */ /* 0x000fda0003f0f008 */
[----:B------:R-:W-:Y:S05]  /*13d0*/  @!P0 BRA `(.L_x_16) ;  /* 0x0000000000048947 */ /* 0x000fea0003800000 */
[----:B------:R-:W-:Y:S01]  /*13e0*/  BPT.TRAP 0x1 ;  /* 0x000000040000795c */ /* 0x000fe20000300000 */
.L_x_16:
[----:B------:R-:W-:Y:S01]  /*13f0*/  ULEA UR4, UR36, UR39, 0x3 ;  /* 0x0000002724047291 */ /* 0x000fe2000f8e183f */
[----:B------:R-:W-:Y:S01]  /*1400*/  IMAD.U32 R0, RZ, RZ, UR37 ;  /* 0x00000025ff007e24 */ /* 0x000fe2000f8e00ff */
[----:B------:R-:W-:-:S04]  /*1410*/  UISETP.NE.AND UP0, UPT, UR53, 0x3, UPT ;  /* 0x000000033500788c */ /* 0x000fc8000bf05270 */
[----:B------:R-:W-:Y:S02]  /*1420*/  SHF.L.U32 R0, R0, 0x1f, RZ ;  /* 0x0000001f00007819 */ /* 0x000fe400000006ff */
[----:B------:R-:W-:Y:S02]  /*1430*/  PLOP3.LUT P0, PT, PT, PT, UP0, 0x80, 0x0 ;  /* 0x000000000000781c */ /* 0x000fe40003f0f008 */
[----:B------:R-:W1:Y:S02]  /*1440*/  SYNCS.PHASECHK.TRANS64.TRYWAIT P1, [UR4+0x14250], R0 ;  /* 0x01425000ff0075a7 */ /* 0x000e640008020144 */
[----:B-1----:R-:W-:Y:S09]  /*1450*/  @!P1 BRA `(.L_x_17) ;  /* 0x00000088003c9947 */ /* 0x002ff20003800000 */
.L_x_112:
[----:B------:R-:W-:Y:S05]  /*1460*/  @!P0 BRA `(.L_x_18) ;  /* 0x0000000000048947 */ /* 0x000fea0003800000 */
[----:B------:R-:W-:Y:S01]  /*1470*/  BPT.TRAP 0x1 ;  /* 0x000000040000795c */ /* 0x000fe20000300000 */
.L_x_18:
[----:B------:R-:W-:Y:S01]  /*1480*/  ULEA UR17, UR60, UR39, 0x3 ;  /* 0x000000273c117291 */ /* 0x000fe2000f8e183f */
[----:B-1----:R-:W-:Y:S02]  /*1490*/  SHF.L.U32 R0, R112, 0x1f, RZ ;  /* 0x0000001f70007819 */ /* 0x002fe400000006ff */
[----:B------:R-:W-:-:S06]  /*14a0*/  SHF.L.U32 R3, R113, 0x1f, RZ ;  /* 0x0000001f71037819 */ /* 0x000fcc00000006ff */
[----:B------:R-:W1:Y:S02]  /*14b0*/  SYNCS.PHASECHK.TRANS64.TRYWAIT P1, [UR17+0x14200], R0 ;  /* 0x01420000ff0075a7 */ /* 0x000e640008020151 */
[----:B-1----:R-:W-:Y:S05]  /*14c0*/  @!P1 BRA `(.L_x_19) ;  /* 0x0000008800389947 */ /* 0x002fea0003800000 */
.L_x_113:
[----:B------:R-:W3:Y:S02]  /*14d0*/  SYNCS.PHASECHK.TRANS64.TRYWAIT P1, [UR51+-0x8], R3 ;  /* 0xfffff803ff0075a7 */ /* 0x000ee40008020173 */
[----:B---3--:R-:W-:Y:S05]  /*14e0*/  @!P1 BRA `(.L_x_20) ;  /* 0x0000008800489947 */ /* 0x008fea0003800000 */
.L_x_114:
[----:B------:R-:W-:Y:S01]  /*14f0*/  UIMAD UR14, UR60, 0x300, UR49 ;  /* 0x000003003c0e78a4 */ /* 0x000fe2000f8e0231 */
[----:B------:R-:W-:Y:S01]  /*1500*/  WARPGROUP.ARRIVE ;  /* 0x00000000000079c5 */ /* 0x000fe20000000000 */
[----:B------:R-:W-:Y:S01]  /*1510*/  UIMAD UR12, UR36, 0x180, UR48 ;  /* 0x00000180240c78a4 */ /* 0x000fe2000f8e0230 */
[----:B------:R-:W-:Y:S01]  /*1520*/  UMOV UR15, 0xc0000010 ;  /* 0xc0000010000f7882 */ /* 0x000fe20000000000 */
[----:B------:R-:W-:Y:S01]  /*1530*/  UMOV UR13, 0xc0000010 ;  /* 0xc0000010000d7882 */ /* 0x000fe20000000000 */
[----:B------:R-:W-:Y:S02]  /*1540*/  UIADD3 UR6, UR14, 0x100, URZ ;  /* 0x000001000e067890 */ /* 0x000fe4000fffe03f */
[----:B------:R-:W-:Y:S01]  /*1550*/  UIADD3 UR4, UR12, 0x80, URZ ;  /* 0x000000800c047890 */ /* 0x000fe2000fffe03f */
[----:B------:R-:W-:-:S03]  /*1560*/  UMOV UR7, 0xc0000010 ;  /* 0xc000001000077882 */ /* 0x000fc60000000000 */
[----:B------:R-:W-:Y:S01]  /*1570*/  HGMMA.64x128x16.F32 R24, gdesc[UR12], RZ, !UPT, gsb0 ;  /* 0x01e000000c1879f0 */ /* 0x000fe2000c0008ff */
[----:B------:R-:W-:Y:S01]  /*1580*/  UMOV UR5, 0xc0000010 ;  /* 0xc000001000057882 */ /* 0x000fe20000000000 */
[----:B------:R-:W-:Y:S02]  /*1590*/  UIADD3 UR10, UR14, 0x200, URZ ;  /* 0x000002000e0a7890 */ /* 0x000fe4000fffe03f */
[----:B------:R-:W-:Y:S01]  /*15a0*/  UIADD3 UR8, UR12, 0x100, URZ ;  /* 0x000001000c087890 */ /* 0x000fe2000fffe03f */
[----:B------:R-:W-:Y:S01]  /*15b0*/  UMOV UR11, 0xc0000010 ;  /* 0xc0000010000b7882 */ /* 0x000fe20000000000 */
[----:B------:R-:W-:Y:S01]  /*15c0*/  UMOV UR9, 0xc0000010 ;  /* 0xc000001000097882 */ /* 0x000fe20000000000 */
[----:B------:R-:W-:-:S04]  /*15d0*/  UIADD3 UR16, UR60, 0x1, URZ ;  /* 0x000000013c107890 */ /* 0x000fc8000fffe03f */
[----:B------:R-:W-:-:S04]  /*15e0*/  UISETP.NE.AND UP0, UPT, UR16, 0x5, UPT ;  /* 0x000000051000788c */ /* 0x000fc8000bf05270 */
[----:B------:R-:W-:Y:S01]  /*15f0*/  USEL UR16, UR16, URZ, UP0 ;  /* 0x0000003f10107287 */ /* 0x000fe20008000000 */
[----:B------:R-:W-:Y:S02]  /*1600*/  WARPGROUP.DEPBAR.LE gsb0, 0x0 ;  /* 0x00008000000079c5 */ /* 0x000fe40000010000 */
[----:B------:R-:W-:-:S06]  /*1610*/  WARPGROUP.ARRIVE ;  /* 0x00000000000079c5 */ /* 0x000fcc0000000000 */
[----:B------:R-:W-:Y:S01]  /*1620*/  HGMMA.64x128x16.F32 R24, gdesc[UR4], R24, gsb0 ;  /* 0x01e00000041879f0 */ /* 0x000fe20008000818 */
[----:B------:R-:W-:Y:S02]  /*1630*/  ULDC UR6, c[0x0][0x604] ;  /* 0x0001810000067ab9 */ /* 0x000fe40000000800 */
[----:B------:R-:W-:Y:S02]  /*1640*/  WARPGROUP.DEPBAR.LE gsb0, 0x0 ;  /* 0x00008000000079c5 */ /* 0x000fe40000010000 */
[----:B------:R-:W-:-:S07]  /*1650*/  WARPGROUP.ARRIVE ;  /* 0x00000000000079c5 */ /* 0x000fce0000000000 */
[----:B------:R-:W-:Y:S03]  /*1660*/  HGMMA.64x128x16.F32 R24, gdesc[UR8], R24, gsb0 ;  /* 0x01e00000081879f0 */ /* 0x000fe60008000818 */
[----:B------:R-:W-:Y:S02]  /*1670*/  WARPGROUP.DEPBAR.LE gsb0, 0x0 ;  /* 0x00008000000079c5 */ /* 0x000fe40000010000 */
[----:B-1----:R-:W-:-:S04]  /*1680*/  FMNMX R3, R24, R25, !PT ;  /* 0x0000001918037209 */ /* 0x002fc80007800000 */
[----:B------:R-:W-:-:S04]  /*1690*/  FMNMX R0, R28, R3, !PT ;  /* 0x000000031c007209 */ /* 0x000fc80007800000 */
        /* <DEDUP_REMOVED lines=28> */
[----:B------:R-:W-:-:S05]  /*1860*/  FMNMX R0, R85, R0, !PT ;  /* 0x0000000055007209 */ /* 0x000fca0007800000 */
[----:B------:R-:W1:Y:S02]  /*1870*/  SHFL.BFLY PT, R3, R0, 0x1, 0x1f ;  /* 0x0c201f0000037f89 */ /* 0x000e6400000e0000 */
[----:B-1----:R-:W-:-:S05]  /*1880*/  FMNMX R3, R0, R3, !PT ;  /* 0x0000000300037209 */ /* 0x002fca0007800000 */
[----:B------:R-:W1:Y:S02]  /*1890*/  SHFL.BFLY PT, R4, R3, 0x2, 0x1f ;  /* 0x0c401f0003047f89 */ /* 0x000e6400000e0000 */
[----:B-1----:R-:W-:Y:S02]  /*18a0*/  FMNMX R4, R3, R4, !PT ;  /* 0x0000000403047209 */ /* 0x002fe40007800000 */
[----:B------:R-:W-:Y:S02]  /*18b0*/  FMNMX R3, R26, R27, !PT ;  /* 0x0000001b1a037209 */ /* 0x000fe40007800000 */
[----:B------:R-:W-:Y:S02]  /*18c0*/  FSETP.NEU.AND P1, PT, R4, -INF , PT ;  /* 0xff8000000400780b */ /* 0x000fe40003f2d000 */
[----:B------:R-:W-:Y:S02]  /*18d0*/  FMNMX R0, R30, R3, !PT ;  /* 0x000000031e007209 */ /* 0x000fe40007800000 */
[----:B------:R-:W-:-:S02]  /*18e0*/  FSEL R5, R4, RZ, P1 ;  /* 0x000000ff04057208 */ /* 0x000fc40000800000 */
[----:B------:R-:W-:-:S03]  /*18f0*/  FMNMX R3, R31, R0, !PT ;  /* 0x000000001f037209 */ /* 0x000fc60007800000 */
[----:B------:R-:W-:Y:S01]  /*1900*/  FMUL R20, R5, UR6 ;  /* 0x0000000605147c20 */ /* 0x000fe20008400000 */
[----:B------:R-:W-:-:S03]  /*1910*/  FMNMX R0, R34, R3, !PT ;  /* 0x0000000322007209 */ /* 0x000fc60007800000 */
[--C-:B------:R-:W-:Y:S01]  /*1920*/  FFMA R24, R24, UR6, -R20.reuse ;  /* 0x0000000618187c23 */ /* 0x100fe20008000814 */
[--C-:B------:R-:W-:Y:S01]  /*1930*/  FFMA R6, R28, UR6, -R20.reuse ;  /* 0x000000061c067c23 */ /* 0x100fe20008000814 */
[--C-:B------:R-:W-:Y:S01]  /*1940*/  FFMA R9, R29, UR6, -R20.reuse ;  /* 0x000000061d097c23 */ /* 0x100fe20008000814 */
[--C-:B------:R-:W-:Y:S01]  /*1950*/  FFMA R8, R36, UR6, -R20.reuse ;  /* 0x0000000624087c23 */ /* 0x100fe20008000814 */
[----:B------:R-:W-:Y:S01]  /*1960*/  FMNMX R3, R35, R0, !PT ;  /* 0x0000000023037209 */ /* 0x000fe20007800000 */
[--C-:B------:R-:W-:Y:S01]  /*1970*/  FFMA R7, R25, UR6, -R20.reuse ;  /* 0x0000000619077c23 */ /* 0x100fe20008000814 */
[----:B------:R-:W-:Y:S01]  /*1980*/  FSETP.GEU.AND P5, PT, R24, -126, PT ;  /* 0xc2fc00001800780b */ /* 0x000fe20003fae000 */
[--C-:B------:R-:W-:Y:S01]  /*1990*/  FFMA R11, R33, UR6, -R20.reuse ;  /* 0x00000006210b7c23 */ /* 0x100fe20008000814 */
[----:B------:R-:W-:Y:S01]  /*19a0*/  FSETP.GEU.AND P2, PT, R6, -126, PT ;  /* 0xc2fc00000600780b */ /* 0x000fe20003f4e000 */
[--C-:B------:R-:W-:Y:S01]  /*19b0*/  FFMA R28, R32, UR6, -R20.reuse ;  /* 0x00000006201c7c23 */ /* 0x100fe20008000814 */
[----:B------:R-:W-:Y:S01]  /*19c0*/  FSETP.GEU.AND P4, PT, R9, -126, PT ;  /* 0xc2fc00000900780b */ /* 0x000fe20003f8e000 */
[--C-:B------:R-:W-:Y:S01]  /*19d0*/  FFMA R32, R40, UR6, -R20.reuse ;  /* 0x0000000628207c23 */ /* 0x100fe20008000814 */
[----:B------:R-:W-:Y:S01]  /*19e0*/  FMNMX R0, R38, R3, !PT ;  /* 0x0000000326007209 */ /* 0x000fe20007800000 */
[--C-:B------:R-:W-:Y:S01]  /*19f0*/  FFMA R15, R41, UR6, -R20.reuse ;  /* 0x00000006290f7c23 */ /* 0x100fe20008000814 */
[----:B------:R-:W-:Y:S01]  /*1a00*/  FSETP.GEU.AND P3, PT, R7, -126, PT ;  /* 0xc2fc00000700780b */ /* 0x000fe20003f6e000 */
[--C-:B------:R-:W-:Y:S01]  /*1a10*/  FFMA R36, R48, UR6, -R20.reuse ;  /* 0x0000000630247c23 */ /* 0x100fe20008000814 */
[----:B------:R-:W-:Y:S01]  /*1a20*/  FMNMX R3, R39, R0, !PT ;  /* 0x0000000027037209 */ /* 0x000fe20007800000 */
[--C-:B------:R-:W-:Y:S01]  /*1a30*/  FFMA R13, R37, UR6, -R20.reuse ;  /* 0x00000006250d7c23 */ /* 0x100fe20008000814 */
[----:B------:R-:W-:Y:S01]  /*1a40*/  FSETP.GEU.AND P1, PT, R11, -126, PT ;  /* 0xc2fc00000b00780b */ /* 0x000fe20003f2e000 */
[----:B------:R-:W-:Y:S01]  /*1a50*/  @!P5 FMUL R24, R24, 0.5 ;  /* 0x3f0000001818d820 */ /* 0x000fe20000400000 */
[----:B------:R-:W-:Y:S01]  /*1a60*/  FMNMX R0, R42, R3, !PT ;  /* 0x000000032a007209 */ /* 0x000fe20007800000 */
[----:B------:R-:W-:Y:S01]  /*1a70*/  @!P2 FMUL R6, R6, 0.5 ;  /* 0x3f0000000606a820 */ /* 0x000fe20000400000 */
[----:B------:R-:W-:Y:S01]  /*1a80*/  FSETP.GEU.AND P6, PT, R28, -126, PT ;  /* 0xc2fc00001c00780b */ /* 0x000fe20003fce000 */
[----:B------:R-:W-:Y:S01]  /*1a90*/  @!P4 FMUL R9, R9, 0.5 ;  /* 0x3f0000000909c820 */ /* 0x000fe20000400000 */
[----:B------:R-:W-:Y:S01]  /*1aa0*/  FMNMX R3, R43, R0, !PT ;  /* 0x000000002b037209 */ /* 0x000fe20007800000 */
[----:B------:R-:W1:Y:S01]  /*1ab0*/  MUFU.EX2 R24, R24 ;  /* 0x0000001800187308 */ /* 0x000e620000000800 */
[--C-:B------:R-:W-:Y:S01]  /*1ac0*/  FFMA R21, R45, UR6, -R20.reuse ;  /* 0x000000062d157c23 */ /* 0x100fe20008000814 */
[----:B------:R-:W-:Y:S01]  /*1ad0*/  @!P3 FMUL R7, R7, 0.5 ;  /* 0x3f0000000707b820 */ /* 0x000fe20000400000 */
[----:B------:R-:W-:Y:S01]  /*1ae0*/  FMNMX R0, R46, R3, !PT ;  /* 0x000000032e007209 */ /* 0x000fe20007800000 */
[--C-:B------:R-:W-:Y:S01]  /*1af0*/  FFMA R12, R52, UR6, -R20.reuse ;  /* 0x00000006340c7c23 */ /* 0x100fe20008000814 */
[--C-:B------:R-:W-:Y:S01]  /*1b00*/  FFMA R29, R53, UR6, -R20.reuse ;  /* 0x00000006351d7c23 */ /* 0x100fe20008000814 */
[----:B------:R-:W-:Y:S01]  /*1b10*/  @!P1 FMUL R11, R11, 0.5 ;  /* 0x3f0000000b0b9820 */ /* 0x000fe20000400000 */
[----:B------:R-:W-:Y:S01]  /*1b20*/  FMNMX R3, R47, R0, !PT ;  /* 0x000000002f037209 */ /* 0x000fe20007800000 */
[----:B------:R-:W3:Y:S01]  /*1b30*/  MUFU.EX2 R6, R6 ;  /* 0x0000000600067308 */ /* 0x000ee20000000800 */
[--C-:B------:R-:W-:Y:S01]  /*1b40*/  FFMA R10, R44, UR6, -R20.reuse ;  /* 0x000000062c0a7c23 */ /* 0x100fe20008000814 */
[----:B------:R-:W-:Y:S01]  /*1b50*/  @!P6 FMUL R28, R28, 0.5 ;  /* 0x3f0000001c1ce820 */ /* 0x000fe20000400000 */
[----:B------:R-:W-:Y:S01]  /*1b60*/  FMNMX R0, R50, R3, !PT ;  /* 0x0000000332007209 */ /* 0x000fe20007800000 */
[--C-:B------:R-:W-:Y:S01]  /*1b70*/  FFMA R37, R60, UR6, -R20.reuse ;  /* 0x000000063c257c23 */ /* 0x100fe20008000814 */
[--C-:B------:R-:W-:Y:S01]  /*1b80*/  FFMA R25, R49, UR6, -R20.reuse ;  /* 0x0000000631197c23 */ /* 0x100fe20008000814 */
[--C-:B------:R-:W-:Y:S01]  /*1b90*/  FFMA R40, R57, UR6, -R20.reuse ;  /* 0x0000000639287c23 */ /* 0x100fe20008000814 */
[----:B------:R-:W-:Y:S01]  /*1ba0*/  FMNMX R3, R51, R0, !PT ;  /* 0x0000000033037209 */ /* 0x000fe20007800000 */
[----:B------:R-:W4:Y:S01]  /*1bb0*/  MUFU.EX2 R9, R9 ;  /* 0x0000000900097308 */ /* 0x000f220000000800 */
[----:B-1----:R-:W-:Y:S01]  /*1bc0*/  @!P5 FMUL R24, R24, R24 ;  /* 0x000000181818d220 */ /* 0x002fe20000400000 */
[----:B------:R-:W-:Y:S01]  /*1bd0*/  FSETP.GEU.AND P5, PT, R8, -126, PT ;  /* 0xc2fc00000800780b */ /* 0x000fe20003fae000 */
[--C-:B------:R-:W-:Y:S01]  /*1be0*/  FFMA R41, R64, UR6, -R20.reuse ;  /* 0x0000000640297c23 */ /* 0x100fe20008000814 */
[----:B------:R-:W-:Y:S01]  /*1bf0*/  FMNMX R0, R54, R3, !PT ;  /* 0x0000000336007209 */ /* 0x000fe20007800000 */
[--C-:B------:R-:W-:Y:S01]  /*1c00*/  FFMA R44, R65, UR6, -R20.reuse ;  /* 0x00000006412c7c23 */ /* 0x100fe20008000814 */
[--C-:B------:R-:W-:Y:S01]  /*1c10*/  FFMA R33, R56, UR6, -R20.reuse ;  /* 0x0000000638217c23 */ /* 0x100fe20008000814 */
[--C-:B------:R-:W-:Y:S01]  /*1c20*/  FFMA R72, R72, UR6, -R20.reuse ;  /* 0x0000000648487c23 */ /* 0x100fe20008000814 */
[----:B------:R-:W1:Y:S01]  /*1c30*/  MUFU.EX2 R7, R7 ;  /* 0x0000000700077308 */ /* 0x000e620000000800 */
[----:B---3--:R-:W-:Y:S01]  /*1c40*/  @!P2 FMUL R6, R6, R6 ;  /* 0x000000060606a220 */ /* 0x008fe20000400000 */
[----:B------:R-:W-:Y:S01]  /*1c50*/  FSETP.GEU.AND P2, PT, R32, -126, PT ;  /* 0xc2fc00002000780b */ /* 0x000fe20003f4e000 */
[--C-:B------:R-:W-:Y:S01]  /*1c60*/  FFMA R14, R61, UR6, -R20.reuse ;  /* 0x000000063d0e7c23 */ /* 0x100fe20008000814 */
[----:B------:R-:W-:Y:S01]  /*1c70*/  FMNMX R3, R55, R0, !PT ;  /* 0x0000000037037209 */ /* 0x000fe20007800000 */
[--C-:B------:R-:W-:Y:S01]  /*1c80*/  FFMA R69, R69, UR6, -R20.reuse ;  /* 0x0000000645457c23 */ /* 0x100fe20008000814 */
[--C-:B------:R-:W-:Y:S01]  /*1c90*/  FFMA R76, R76, UR6, -R20.reuse ;  /* 0x000000064c4c7c23 */ /* 0x100fe20008000814 */
[----:B------:R-:W-:Y:S01]  /*1ca0*/  @!P5 FMUL R8, R8, 0.5 ;  /* 0x3f0000000808d820 */ /* 0x000fe20000400000 */
[----:B------:R-:W3:Y:S01]  /*1cb0*/  MUFU.EX2 R11, R11 ;  /* 0x0000000b000b7308 */ /* 0x000ee20000000800 */
[----:B----4-:R-:W-:Y:S01]  /*1cc0*/  @!P4 FMUL R9, R9, R9 ;  /* 0x000000090909c220 */ /* 0x010fe20000400000 */
[----:B------:R-:W-:Y:S01]  /*1cd0*/  FSETP.GEU.AND P4, PT, R15, -126, PT ;  /* 0xc2fc00000f00780b */ /* 0x000fe20003f8e000 */
[--C-:B------:R-:W-:Y:S01]  /*1ce0*/  FFMA R77, R77, UR6, -R20.reuse ;  /* 0x000000064d4d7c23 */ /* 0x100fe20008000814 */
[----:B------:R-:W-:Y:S01]  /*1cf0*/  FMNMX R0, R58, R3, !PT ;  /* 0x000000033a007209 */ /* 0x000fe20007800000 */
[--C-:B------:R-:W-:Y:S01]  /*1d00*/  FFMA R81, R81, UR6, -R20.reuse ;  /* 0x0000000651517c23 */ /* 0x100fe20008000814 */
[--C-:B------:R-:W-:Y:S01]  /*1d10*/  FFMA R68, R68, UR6, -R20.reuse ;  /* 0x0000000644447c23 */ /* 0x100fe20008000814 */
[----:B------:R-:W-:Y:S01]  /*1d20*/  @!P2 FMUL R32, R32, 0.5 ;  /* 0x3f0000002020a820 */ /* 0x000fe20000400000 */
[----:B------:R-:W4:Y:S01]  /*1d30*/  MUFU.EX2 R8, R8 ;  /* 0x0000000800087308 */ /* 0x000f220000000800 */
[----:B------:R-:W-:Y:S01]  /*1d40*/  FMNMX R3, R59, R0, !PT ;  /* 0x000000003b037209 */ /* 0x000fe20007800000 */
[----:B-1----:R-:W-:Y:S01]  /*1d50*/  @!P3 FMUL R7, R7, R7 ;  /* 0x000000070707b220 */ /* 0x002fe20000400000 */
[----:B------:R-:W-:Y:S01]  /*1d60*/  FSETP.GEU.AND P3, PT, R13, -126, PT ;  /* 0xc2fc00000d00780b */ /* 0x000fe20003f6e000 */
[--C-:B------:R-:W-:Y:S01]  /*1d70*/  FFMA R73, R73, UR6, -R20.reuse ;  /* 0x0000000649497c23 */ /* 0x100fe20008000814 */
[----:B------:R-:W-:Y:S01]  /*1d80*/  FMNMX R0, R62, R3, !PT ;  /* 0x000000033e007209 */ /* 0x000fe20007800000 */
[--C-:B------:R-:W-:Y:S01]  /*1d90*/  FFMA R80, R80, UR6, -R20.reuse ;  /* 0x0000000650507c23 */ /* 0x100fe20008000814 */
[----:B------:R-:W-:Y:S01]  /*1da0*/  @!P4 FMUL R15, R15, 0.5 ;  /* 0x3f0000000f0fc820 */ /* 0x000fe20000400000 */
[----:B------:R-:W1:Y:S01]  /*1db0*/  MUFU.EX2 R32, R32 ;  /* 0x0000002000207308 */ /* 0x000e620000000800 */
[----:B---3--:R-:W-:Y:S01]  /*1dc0*/  @!P1 FMUL R11, R11, R11 ;  /* 0x0000000b0b0b9220 */ /* 0x008fe20000400000 */
[----:B------:R-:W-:Y:S01]  /*1dd0*/  FMNMX R3, R63, R0, !PT ;  /* 0x000000003f037209 */ /* 0x000fe20007800000 */
[--C-:B------:R-:W-:Y:S01]  /*1de0*/  FFMA R84, R84, UR6, -R20.reuse ;  /* 0x0000000654547c23 */ /* 0x100fe20008000814 */
[----:B------:R-:W-:Y:S01]  /*1df0*/  FSETP.GEU.AND P1, PT, R21, -126, PT ;  /* 0xc2fc00001500780b */ /* 0x000fe20003f2e000 */
[----:B------:R-:W-:Y:S01]  /*1e00*/  FFMA R85, R85, UR6, -R20 ;  /* 0x0000000655557c23 */ /* 0x000fe20008000814 */
[----:B------:R-:W-:-:S02]  /*1e10*/  FMNMX R0, R66, R3, !PT ;  /* 0x0000000342007209 */ /* 0x000fc40007800000 */
[----:B------:R-:W3:Y:S01]  /*1e20*/  MUFU.EX2 R15, R15 ;  /* 0x0000000f000f7308 */ /* 0x000ee20000000800 */
[----:B----4-:R-:W-:Y:S01]  /*1e30*/  @!P5 FMUL R8, R8, R8 ;  /* 0x000000080808d220 */ /* 0x010fe20000400000 */
[----:B------:R-:W-:Y:S01]  /*1e40*/  FSETP.GEU.AND P5, PT, R36, -126, PT ;  /* 0xc2fc00002400780b */ /* 0x000fe20003fae000 */
[----:B------:R-:W-:Y:S01]  /*1e50*/  @!P3 FMUL R13, R13, 0.5 ;  /* 0x3f0000000d0db820 */ /* 0x000fe20000400000 */
[----:B------:R-:W-:-:S04]  /*1e60*/  FMNMX R3, R67, R0, !PT ;  /* 0x0000000043037209 */ /* 0x000fc80007800000 */
[----:B------:R-:W4:Y:S01]  /*1e70*/  MUFU.EX2 R28, R28 ;  /* 0x0000001c001c7308 */ /* 0x000f220000000800 */
[----:B------:R-:W-:Y:S01]  /*1e80*/  FMNMX R0, R70, R3, !PT ;  /* 0x0000000346007209 */ /* 0x000fe20007800000 */
[----:B------:R-:W-:Y:S01]  /*1e90*/  @!P1 FMUL R21, R21, 0.5 ;  /* 0x3f00000015159820 */ /* 0x000fe20000400000 */
[----:B-1----:R-:W-:Y:S01]  /*1ea0*/  @!P2 FMUL R32, R32, R32 ;  /* 0x000000202020a220 */ /* 0x002fe20000400000 */
[----:B------:R-:W-:Y:S02]  /*1eb0*/  FSETP.GEU.AND P2, PT, R12, -126, PT ;  /* 0xc2fc00000c00780b */ /* 0x000fe40003f4e000 */
[----:B------:R-:W-:Y:S01]  /*1ec0*/  FMNMX R3, R71, R0, !PT ;  /* 0x0000000047037209 */ /* 0x000fe20007800000 */
[----:B------:R-:W-:Y:S01]  /*1ed0*/  @!P5 FMUL R36, R36, 0.5 ;  /* 0x3f0000002424d820 */ /* 0x000fe20000400000 */
[----:B------:R-:W1:Y:S01]  /*1ee0*/  MUFU.EX2 R13, R13 ;  /* 0x0000000d000d7308 */ /* 0x000e620000000800 */
[----:B---3--:R-:W-:Y:S01]  /*1ef0*/  @!P4 FMUL R15, R15, R15 ;  /* 0x0000000f0f0fc220 */ /* 0x008fe20000400000 */
[----:B------:R-:W-:-:S02]  /*1f00*/  FSETP.GEU.AND P4, PT, R29, -126, PT ;  /* 0xc2fc00001d00780b */ /* 0x000fc40003f8e000 */
[----:B------:R-:W-:-:S04]  /*1f10*/  FMNMX R0, R74, R3, !PT ;  /* 0x000000034a007209 */ /* 0x000fc80007800000 */
[----:B------:R-:W3:Y:S01]  /*1f20*/  MUFU.EX2 R36, R36 ;  /* 0x0000002400247308 */ /* 0x000ee20000000800 */
[----:B----4-:R-:W-:Y:S01]  /*1f30*/  @!P6 FMUL R28, R28, R28 ;  /* 0x0000001c1c1ce220 */ /* 0x010fe20000400000 */
[----:B------:R-:W-:Y:S01]  /*1f40*/  FSETP.GEU.AND P6, PT, R10, -126, PT ;  /* 0xc2fc00000a00780b */ /* 0x000fe20003fce000 */
[----:B------:R-:W-:Y:S01]  /*1f50*/  @!P2 FMUL R12, R12, 0.5 ;  /* 0x3f0000000c0ca820 */ /* 0x000fe20000400000 */
[----:B------:R-:W-:-:S03]  /*1f60*/  FMNMX R3, R75, R0, !PT ;  /* 0x000000004b037209 */ /* 0x000fc60007800000 */
[----:B------:R-:W-:Y:S01]  /*1f70*/  @!P4 FMUL R29, R29, 0.5 ;  /* 0x3f0000001d1dc820 */ /* 0x000fe20000400000 */
[----:B------:R-:W4:Y:S01]  /*1f80*/  MUFU.EX2 R21, R21 ;  /* 0x0000001500157308 */ /* 0x000f220000000800 */
[----:B------:R-:W-:Y:S01]  /*1f90*/  FMNMX R0, R78, R3, !PT ;  /* 0x000000034e007209 */ /* 0x000fe20007800000 */
[----:B-1----:R-:W-:Y:S01]  /*1fa0*/  @!P3 FMUL R13, R13, R13 ;  /* 0x0000000d0d0db220 */ /* 0x002fe20000400000 */
[----:B------:R-:W-:Y:S02]  /*1fb0*/  FSETP.GEU.AND P3, PT, R25, -126, PT ;  /* 0xc2fc00001900780b */ /* 0x000fe40003f6e000 */
[----:B------:R-:W-:Y:S02]  /*1fc0*/  FMNMX R3, R79, R0, !PT ;  /* 0x000000004f037209 */ /* 0x000fe40007800000 */
        /* <DEDUP_REMOVED lines=19> */
[----:B------:R-:W3:Y:S01]  /*2100*/  SHFL.BFLY PT, R3, R0, 0x1, 0x1f ;  /* 0x0c201f0000037f89 */ /* 0x000ee200000e0000 */
[----:B------:R-:W-:-:S05]  /*2110*/  FSETP.GEU.AND P4, PT, R44, -126, PT ;  /* 0xc2fc00002c00780b */ /* 0x000fca0003f8e000 */
[----:B------:R-:W5:Y:S01]  /*2120*/  MUFU.EX2 R25, R25 ;  /* 0x0000001900197308 */ /* 0x000f620000000800 */
[----:B----4-:R-:W-:Y:S01]  /*2130*/  @!P6 FMUL R10, R10, R10 ;  /* 0x0000000a0a0ae220 */ /* 0x010fe20000400000 */
[----:B------:R-:W-:Y:S01]  /*2140*/  FSETP.GEU.AND P6, PT, R33, -126, PT ;  /* 0xc2fc00002100780b */ /* 0x000fe20003fce000 */
[----:B------:R-:W-:-:S05]  /*2150*/  @!P2 FMUL R41, R41, 0.5 ;  /* 0x3f0000002929a820 */ /* 0x000fca0000400000 */
[----:B------:R-:W4:Y:S01]  /*2160*/  MUFU.EX2 R40, R40 ;  /* 0x0000002800287308 */ /* 0x000f220000000800 */
[----:B-1----:R-:W-:Y:S01]  /*2170*/  @!P5 FMUL R37, R37, R37 ;  /* 0x000000252525d220 */ /* 0x002fe20000400000 */
[----:B------:R-:W-:Y:S01]  /*2180*/  FSETP.GEU.AND P5, PT, R72, -126, PT ;  /* 0xc2fc00004800780b */ /* 0x000fe20003fae000 */
[----:B------:R-:W-:-:S04]  /*2190*/  @!P4 FMUL R44, R44, 0.5 ;  /* 0x3f0000002c2cc820 */ /* 0x000fc80000400000 */
[----:B------:R-:W-:Y:S01]  /*21a0*/  @!P6 FMUL R33, R33, 0.5 ;  /* 0x3f0000002121e820 */ /* 0x000fe20000400000 */
[----:B------:R-:W1:Y:S01]  /*21b0*/  MUFU.EX2 R41, R41 ;  /* 0x0000002900297308 */ /* 0x000e620000000800 */
[----:B-----5:R-:W-:Y:S01]  /*21c0*/  @!P3 FMUL R25, R25, R25 ;  /* 0x000000191919b220 */ /* 0x020fe20000400000 */
[----:B------:R-:W-:Y:S02]  /*21d0*/  FSETP.GEU.AND P3, PT, R14, -126, PT ;  /* 0xc2fc00000e00780b */ /* 0x000fe40003f6e000 */
[----:B---3--:R-:W-:-:S03]  /*21e0*/  FMNMX R3, R0, R3, !PT ;  /* 0x0000000300037209 */ /* 0x008fc60007800000 */
[----:B------:R-:W-:Y:S01]  /*21f0*/  @!P5 FMUL R72, R72, 0.5 ;  /* 0x3f0000004848d820 */ /* 0x000fe20000400000 */
[----:B------:R-:W3:Y:S01]  /*2200*/  MUFU.EX2 R44, R44 ;  /* 0x0000002c002c7308 */ /* 0x000ee20000000800 */
[----:B----4-:R-:W-:Y:S01]  /*2210*/  @!P1 FMUL R40, R40, R40 ;  /* 0x0000002828289220 */ /* 0x010fe20000400000 */
[----:B------:R-:W-:Y:S01]  /*2220*/  FSETP.GEU.AND P1, PT, R69, -126, PT ;  /* 0xc2fc00004500780b */ /* 0x000fe20003f2e000 */
[----:B------:R-:W4:Y:S04]  /*2230*/  SHFL.BFLY PT, R0, R3, 0x2, 0x1f ;  /* 0x0c401f0003007f89 */ /* 0x000f2800000e0000 */
[----:B------:R-:W-:Y:S01]  /*2240*/  @!P3 FMUL R14, R14, 0.5 ;  /* 0x3f0000000e0eb820 */ /* 0x000fe20000400000 */
[----:B------:R-:W5:Y:S01]  /*2250*/  MUFU.EX2 R49, R72 ;  /* 0x0000004800317308 */ /* 0x000f620000000800 */
[----:B-1----:R-:W-:Y:S01]  /*2260*/  @!P2 FMUL R41, R41, R41 ;  /* 0x000000292929a220 */ /* 0x002fe20000400000 */
[----:B------:R-:W-:-:S05]  /*2270*/  FSETP.GEU.AND P2, PT, R76, -126, PT ;  /* 0xc2fc00004c00780b */ /* 0x000fca0003f4e000 */
[----:B------:R-:W-:Y:S01]  /*2280*/  @!P1 FMUL R69, R69, 0.5 ;  /* 0x3f00000045459820 */ /* 0x000fe20000400000 */
[----:B------:R-:W1:Y:S01]  /*2290*/  MUFU.EX2 R33, R33 ;  /* 0x0000002100217308 */ /* 0x000e620000000800 */
[----:B---3--:R-:W-:Y:S01]  /*22a0*/  @!P4 FMUL R44, R44, R44 ;  /* 0x0000002c2c2cc220 */ /* 0x008fe20000400000 */
[----:B------:R-:W-:-:S05]  /*22b0*/  FSETP.GEU.AND P4, PT, R77, -126, PT ;  /* 0xc2fc00004d00780b */ /* 0x000fca0003f8e000 */
[----:B------:R-:W-:Y:S01]  /*22c0*/  @!P2 FMUL R76, R76, 0.5 ;  /* 0x3f0000004c4ca820 */ /* 0x000fe20000400000 */
[----:B------:R-:W3:Y:S01]  /*22d0*/  MUFU.EX2 R14, R14 ;  /* 0x0000000e000e7308 */ /* 0x000ee20000000800 */
[----:B-----5:R-:W-:Y:S01]  /*22e0*/  @!P5 FMUL R49, R49, R49 ;  /* 0x000000313131d220 */ /* 0x020fe20000400000 */
[----:B------:R-:W-:Y:S02]  /*22f0*/  FSETP.GEU.AND P5, PT, R81, -126, PT ;  /* 0xc2fc00005100780b */ /* 0x000fe40003fae000 */
[----:B----4-:R-:W-:-:S03]  /*2300*/  FMNMX R5, R3, R0, !PT ;  /* 0x0000000003057209 */ /* 0x010fc60007800000 */
[----:B------:R-:W-:Y:S01]  /*2310*/  @!P4 FMUL R77, R77, 0.5 ;  /* 0x3f0000004d4dc820 */ /* 0x000fe20000400000 */
[----:B------:R-:W4:Y:S01]  /*2320*/  MUFU.EX2 R48, R69 ;  /* 0x0000004500307308 */ /* 0x000f220000000800 */
        /* <DEDUP_REMOVED lines=8> */
[----:B----4-:R-:W-:Y:S01]  /*23b0*/  @!P1 FMUL R48, R48, R48 ;  /* 0x0000003030309220 */ /* 0x010fe20000400000 */
[----:B------:R-:W-:-:S04]  /*23c0*/  FSETP.NEU.AND P1, PT, R5, -INF , PT ;  /* 0xff8000000500780b */ /* 0x000fc80003f2d000 */
[----:B------:R-:W-:Y:S01]  /*23d0*/  FSEL R0, R5, RZ, P1 ;  /* 0x000000ff05007208 */ /* 0x000fe20000800000 */
[----:B------:R-:W-:Y:S01]  /*23e0*/  @!P3 FMUL R73, R73, 0.5 ;  /* 0x3f0000004949b820 */ /* 0x000fe20000400000 */
[----:B------:R-:W4:Y:S01]  /*23f0*/  MUFU.EX2 R20, R81 ;  /* 0x0000005100147308 */ /* 0x000f220000000800 */
[----:B-1----:R-:W-:Y:S01]  /*2400*/  @!P2 FMUL R53, R53, R53 ;  /* 0x000000353535a220 */ /* 0x002fe20000400000 */
[----:B------:R-:W-:Y:S01]  /*2410*/  FSETP.GEU.AND P1, PT, R84, -126, PT ;  /* 0xc2fc00005400780b */ /* 0x000fe20003f2e000 */
[----:B------:R-:W-:-:S04]  /*2420*/  FMUL R0, R0, UR6 ;  /* 0x0000000600007c20 */ /* 0x000fc80008400000 */
[--C-:B------:R-:W-:Y:S01]  /*2430*/  FFMA R26, R26, UR6, -R0.reuse ;  /* 0x000000061a1a7c23 */ /* 0x100fe20008000800 */
[----:B------:R-:W1:Y:S01]  /*2440*/  MUFU.EX2 R45, R68 ;  /* 0x00000044002d7308 */ /* 0x000e620000000800 */
[--C-:B------:R-:W-:Y:S01]  /*2450*/  FFMA R3, R27, UR6, -R0.reuse ;  /* 0x000000061b037c23 */ /* 0x100fe20008000800 */
[--C-:B------:R-:W-:Y:S01]  /*2460*/  FFMA R61, R31, UR6, -R0.reuse ;  /* 0x000000061f3d7c23 */ /* 0x100fe20008000800 */
[----:B---3--:R-:W-:Y:S01]  /*2470*/  @!P4 FMUL R56, R56, R56 ;  /* 0x000000383838c220 */ /* 0x008fe20000400000 */
[----:B------:R-:W-:Y:S01]  /*2480*/  FSETP.GEU.AND P2, PT, R26, -126, PT ;  /* 0xc2fc00001a00780b */ /* 0x000fe20003f4e000 */
[--C-:B------:R-:W-:Y:S01]  /*2490*/  FFMA R38, R38, UR6, -R0.reuse ;  /* 0x0000000626267c23 */ /* 0x100fe20008000800 */
[----:B------:R-:W-:Y:S01]  /*24a0*/  FSETP.GEU.AND P4, PT, R3, -126, PT ;  /* 0xc2fc00000300780b */ /* 0x000fe20003f8e000 */
[----:B------:R-:W-:Y:S01]  /*24b0*/  @!P1 FMUL R84, R84, 0.5 ;  /* 0x3f00000054549820 */ /* 0x000fe20000400000 */
[----:B------:R-:W3:Y:S01]  /*24c0*/  MUFU.EX2 R52, R73 ;  /* 0x0000004900347308 */ /* 0x000ee20000000800 */
[----:B----4-:R-:W-:Y:S01]  /*24d0*/  @!P5 FMUL R20, R20, R20 ;  /* 0x000000141414d220 */ /* 0x010fe20000400000 */
[----:B------:R-:W-:Y:S01]  /*24e0*/  FSETP.GEU.AND P5, PT, R61, -126, PT ;  /* 0xc2fc00003d00780b */ /* 0x000fe20003fae000 */
[--C-:B------:R-:W-:Y:S01]  /*24f0*/  FFMA R30, R30, UR6, -R0.reuse ;  /* 0x000000061e1e7c23 */ /* 0x100fe20008000800 */
[--C-:B------:R-:W-:Y:S01]  /*2500*/  FFMA R34, R34, UR6, -R0.reuse ;  /* 0x0000000622227c23 */ /* 0x100fe20008000800 */
[--C-:B------:R-:W-:Y:S01]  /*2510*/  FFMA R65, R35, UR6, -R0.reuse ;  /* 0x0000000623417c23 */ /* 0x100fe20008000800 */
[--C-:B------:R-:W-:Y:S01]  /*2520*/  FFMA R50, R50, UR6, -R0.reuse ;  /* 0x0000000632327c23 */ /* 0x100fe20008000800 */
[--C-:B------:R-:W-:Y:S01]  /*2530*/  FFMA R42, R42, UR6, -R0.reuse ;  /* 0x000000062a2a7c23 */ /* 0x100fe20008000800 */
[----:B------:R-:W4:Y:S01]  /*2540*/  MUFU.EX2 R27, R84 ;  /* 0x00000054001b7308 */ /* 0x000f220000000800 */
[----:B-1----:R-:W-:Y:S01]  /*2550*/  @!P6 FMUL R45, R45, R45 ;  /* 0x0000002d2d2de220 */ /* 0x002fe20000400000 */
[----:B------:R-:W-:Y:S01]  /*2560*/  FSETP.GEU.AND P6, PT, R80, -126, PT ;  /* 0xc2fc00005000780b */ /* 0x000fe20003fce000 */
[----:B------:R-:W-:Y:S01]  /*2570*/  @!P2 FMUL R26, R26, 0.5 ;  /* 0x3f0000001a1aa820 */ /* 0x000fe20000400000 */
[----:B------:R-:W-:Y:S01]  /*2580*/  @!P4 FMUL R3, R3, 0.5 ;  /* 0x3f0000000303c820 */ /* 0x000fe20000400000 */
[--C-:B------:R-:W-:Y:S01]  /*2590*/  FFMA R46, R46, UR6, -R0.reuse ;  /* 0x000000062e2e7c23 */ /* 0x100fe20008000800 */
[--C-:B------:R-:W-:Y:S01]  /*25a0*/  FFMA R63, R63, UR6, -R0.reuse ;  /* 0x000000063f3f7c23 */ /* 0x100fe20008000800 */
[----:B------:R-:W-:Y:S01]  /*25b0*/  @!P5 FMUL R61, R61, 0.5 ;  /* 0x3f0000003d3dd820 */ /* 0x000fe20000400000 */
[----:B------:R1:W5:Y:S01]  /*25c0*/  MUFU.EX2 R31, R26 ;  /* 0x0000001a001f7308 */ /* 0x0003620000000800 */
[----:B---3--:R-:W-:Y:S01]  /*25d0*/  @!P3 FMUL R52, R52, R52 ;  /* 0x000000343434b220 */ /* 0x008fe20000400000 */
[----:B------:R-:W-:Y:S01]  /*25e0*/  FSETP.GEU.AND P3, PT, R85, -126, PT ;  /* 0xc2fc00005500780b */ /* 0x000fe20003f6e000 */
[--C-:B------:R-:W-:Y:S01]  /*25f0*/  FFMA R67, R67, UR6, -R0.reuse ;  /* 0x0000000643437c23 */ /* 0x100fe20008000800 */
[--C-:B------:R-:W-:Y:S01]  /*2600*/  FFMA R54, R54, UR6, -R0.reuse ;  /* 0x0000000636367c23 */ /* 0x100fe20008000800 */
[--C-:B------:R-:W-:Y:S01]  /*2610*/  FFMA R75, R75, UR6, -R0.reuse ;  /* 0x000000064b4b7c23 */ /* 0x100fe20008000800 */
[--C-:B------:R-:W-:Y:S01]  /*2620*/  FFMA R83, R83, UR6, -R0.reuse ;  /* 0x0000000653537c23 */ /* 0x100fe20008000800 */
[----:B------:R-:W-:Y:S01]  /*2630*/  @!P6 FMUL R80, R80, 0.5 ;  /* 0x3f0000005050e820 */ /* 0x000fe20000400000 */
[----:B------:R3:W2:Y:S01]  /*2640*/  MUFU.EX2 R64, R3 ;  /* 0x0000000300407308 */ /* 0x0006a20000000800 */
[--C-:B-1----:R-:W-:Y:S01]  /*2650*/  FFMA R26, R43, UR6, -R0.reuse ;  /* 0x000000062b1a7c23 */ /* 0x102fe20008000800 */
[----:B----4-:R-:W-:Y:S01]  /*2660*/  @!P1 FMUL R27, R27, R27 ;  /* 0x0000001b1b1b9220 */ /* 0x010fe20000400000 */
[----:B------:R-:W-:Y:S01]  /*2670*/  FSETP.GEU.AND P1, PT, R34, -126, PT ;  /* 0xc2fc00002200780b */ /* 0x000fe20003f2e000 */
[--C-:B------:R-:W-:Y:S01]  /*2680*/  FFMA R71, R71, UR6, -R0.reuse ;  /* 0x0000000647477c23 */ /* 0x100fe20008000800 */
[--C-:B------:R-:W-:Y:S01]  /*2690*/  FFMA R78, R78, UR6, -R0.reuse ;  /* 0x000000064e4e7c23 */ /* 0x100fe20008000800 */
[--C-:B------:R-:W-:Y:S01]  /*26a0*/  FFMA R79, R79, UR6, -R0.reuse ;  /* 0x000000064f4f7c23 */ /* 0x100fe20008000800 */
[----:B------:R-:W-:Y:S01]  /*26b0*/  @!P3 FMUL R85, R85, 0.5 ;  /* 0x3f0000005555b820 */ /* 0x000fe20000400000 */
[----:B------:R-:W1:Y:S01]  /*26c0*/  MUFU.EX2 R68, R61 ;  /* 0x0000003d00447308 */ /* 0x000e620000000800 */
[--C-:B---3--:R-:W-:Y:S01]  /*26d0*/  FFMA R3, R39, UR6, -R0.reuse ;  /* 0x0000000627037c23 */ /* 0x108fe20008000800 */
[----:B-----5:R-:W-:Y:S01]  /*26e0*/  @!P2 FMUL R31, R31, R31 ;  /* 0x0000001f1f1fa220 */ /* 0x020fe20000400000 */
[----:B------:R-:W-:Y:S01]  /*26f0*/  FSETP.GEU.AND P2, PT, R38, -126, PT ;  /* 0xc2fc00002600780b */ /* 0x000fe20003f4e000 */
[----:B------:R-:W-:Y:S01]  /*2700*/  FFMA R86, R86, UR6, -R0 ;  /* 0x0000000656567c23 */ /* 0x000fe20008000800 */
[----:B------:R-:W-:-:S03]  /*2710*/  FADD R69, R25, R20 ;  /* 0x0000001419457221 */ /* 0x000fc60000000000 */
[----:B------:R-:W3:Y:S01]  /*2720*/  MUFU.EX2 R57, R80 ;  /* 0x0000005000397308 */ /* 0x000ee20000000800 */
[----:B--2---:R-:W-:Y:S01]  /*2730*/  @!P4 FMUL R64, R64, R64 ;  /* 0x000000404040c220 */ /* 0x004fe20000400000 */
[----:B------:R-:W-:Y:S01]  /*2740*/  FSETP.GEU.AND P4, PT, R3, -126, PT ;  /* 0xc2fc00000300780b */ /* 0x000fe20003f8e000 */
[----:B------:R-:W-:-:S05]  /*2750*/  @!P1 FMUL R34, R34, 0.5 ;  /* 0x3f00000022229820 */ /* 0x000fca0000400000 */
[----:B------:R-:W2:Y:S01]  /*2760*/  MUFU.EX2 R60, R85 ;  /* 0x00000055003c7308 */ /* 0x000ea20000000800 */
[----:B-1----:R-:W-:Y:S01]  /*2770*/  @!P5 FMUL R68, R68, R68 ;  /* 0x000000444444d220 */ /* 0x002fe20000400000 */
[----:B------:R-:W-:Y:S01]  /*2780*/  FSETP.GEU.AND P5, PT, R26, -126, PT ;  /* 0xc2fc00001a00780b */ /* 0x000fe20003fae000 */
[----:B------:R-:W-:-:S04]  /*2790*/  @!P2 FMUL R38, R38, 0.5 ;  /* 0x3f0000002626a820 */ /* 0x000fc80000400000 */
[----:B------:R-:W-:Y:S01]  /*27a0*/  @!P4 FMUL R3, R3, 0.5 ;  /* 0x3f0000000303c820 */ /* 0x000fe20000400000 */
[----:B------:R1:W4:Y:S01]  /*27b0*/  MUFU.EX2 R43, R38 ;  /* 0x00000026002b7308 */ /* 0x0003220000000800 */
[----:B---3--:R-:W-:Y:S01]  /*27c0*/  @!P6 FMUL R57, R57, R57 ;  /* 0x000000393939e220 */ /* 0x008fe20000400000 */
[----:B------:R-:W-:-:S05]  /*27d0*/  FSETP.GEU.AND P6, PT, R30, -126, PT ;  /* 0xc2fc00001e00780b */ /* 0x000fca0003fce000 */
[----:B------:R-:W-:Y:S01]  /*27e0*/  @!P5 FMUL R26, R26, 0.5 ;  /* 0x3f0000001a1ad820 */ /* 0x000fe20000400000 */
[----:B------:R3:W5:Y:S01]  /*27f0*/  MUFU.EX2 R76, R3 ;  /* 0x00000003004c7308 */ /* 0x0007620000000800 */
[----:B--2---:R-:W-:Y:S01]  /*2800*/  @!P3 FMUL R60, R60, R60 ;  /* 0x0000003c3c3cb220 */ /* 0x004fe20000400000 */
[----:B------:R-:W-:Y:S01]  /*2810*/  FSETP.GEU.AND P3, PT, R65, -126, PT ;  /* 0xc2fc00004100780b */ /* 0x000fe20003f6e000 */
[----:B-1----:R-:W-:-:S04]  /*2820*/  FFMA R38, R62, UR6, -R0 ;  /* 0x000000063e267c23 */ /* 0x002fc80008000800 */
[----:B------:R-:W-:Y:S01]  /*2830*/  @!P6 FMUL R30, R30, 0.5 ;  /* 0x3f0000001e1ee820 */ /* 0x000fe20000400000 */
[----:B------:R1:W2:Y:S01]  /*2840*/  MUFU.EX2 R80, R26 ;  /* 0x0000001a00507308 */ /* 0x0002a20000000800 */
[----:B---3--:R-:W-:Y:S01]  /*2850*/  FFMA R3, R51, UR6, -R0 ;  /* 0x0000000633037c23 */ /* 0x008fe20008000800 */
[----:B----4-:R-:W-:Y:S01]  /*2860*/  @!P2 FMUL R43, R43, R43 ;  /* 0x0000002b2b2ba220 */ /* 0x010fe20000400000 */
[----:B------:R-:W-:-:S04]  /*2870*/  FSETP.GEU.AND P2, PT, R50, -126, PT ;  /* 0xc2fc00003200780b */ /* 0x000fc80003f4e000 */
[----:B------:R-:W-:Y:S01]  /*2880*/  @!P3 FMUL R65, R65, 0.5 ;  /* 0x3f0000004141b820 */ /* 0x000fe20000400000 */
[----:B------:R3:W4:Y:S01]  /*2890*/  MUFU.EX2 R35, R30 ;  /* 0x0000001e00237308 */ /* 0x0007220000000800 */
[----:B-1----:R-:W-:Y:S01]  /*28a0*/  FFMA R26, R55, UR6, -R0 ;  /* 0x00000006371a7c23 */ /* 0x002fe20008000800 */
[----:B-----5:R-:W-:Y:S01]  /*28b0*/  @!P4 FMUL R76, R76, R76 ;  /* 0x0000004c4c4cc220 */ /* 0x020fe20000400000 */
[----:B------:R-:W-:-:S05]  /*28c0*/  FSETP.GEU.AND P4, PT, R3, -126, PT ;  /* 0xc2fc00000300780b */ /* 0x000fca0003f8e000 */
[----:B------:R1:W5:Y:S01]  /*28d0*/  MUFU.EX2 R39, R34 ;  /* 0x0000002200277308 */ /* 0x0003620000000800 */
[----:B--2---:R-:W-:Y:S01]  /*28e0*/  @!P5 FMUL R80, R80, R80 ;  /* 0x000000505050d220 */ /* 0x004fe20000400000 */
[----:B------:R-:W-:Y:S01]  /*28f0*/  FSETP.GEU.AND P5, PT, R26, -126, PT ;  /* 0xc2fc00001a00780b */ /* 0x000fe20003fae000 */
[----:B---3--:R-:W-:Y:S01]  /*2900*/  FFMA R30, R47, UR6, -R0 ;  /* 0x000000062f1e7c23 */ /* 0x008fe20008000800 */
[----:B------:R-:W-:-:S04]  /*2910*/  @!P2 FMUL R50, R50, 0.5 ;  /* 0x3f0000003232a820 */ /* 0x000fc80000400000 */
[----:B------:R2:W3:Y:S01]  /*2920*/  MUFU.EX2 R72, R65 ;  /* 0x0000004100487308 */ /* 0x0004e20000000800 */
[----:B----4-:R-:W-:Y:S01]  /*2930*/  @!P6 FMUL R35, R35, R35 ;  /* 0x000000232323e220 */ /* 0x010fe20000400000 */
[----:B------:R-:W-:Y:S01]  /*2940*/  FSETP.GEU.AND P6, PT, R42, -126, PT ;  /* 0xc2fc00002a00780b */ /* 0x000fe20003fce000 */
[----:B------:R-:W-:Y:S01]  /*2950*/  @!P4 FMUL R3, R3, 0.5 ;  /* 0x3f0000000303c820 */ /* 0x000fe20000400000 */
[----:B-1----:R-:W-:-:S03]  /*2960*/  FFMA R34, R58, UR6, -R0 ;  /* 0x000000063a227c23 */ /* 0x002fc60008000800 */
[----:B------:R-:W-:Y:S01]  /*2970*/  @!P5 FMUL R26, R26, 0.5 ;  /* 0x3f0000001a1ad820 */ /* 0x000fe20000400000 */
[----:B------:R-:W1:Y:S01]  /*2980*/  MUFU.EX2 R55, R50 ;  /* 0x0000003200377308 */ /* 0x000e620000000800 */
[----:B-----5:R-:W-:Y:S01]  /*2990*/  @!P1 FMUL R39, R39, R39 ;  /* 0x0000002727279220 */ /* 0x020fe20000400000 */
[----:B------:R-:W-:Y:S01]  /*29a0*/  FSETP.GEU.AND P1, PT, R46, -126, PT ;  /* 0xc2fc00002e00780b */ /* 0x000fe20003f2e000 */
[----:B--2---:R-:W-:Y:S01]  /*29b0*/  FADD R65, R36, R57 ;  /* 0x0000003924417221 */ /* 0x004fe20000000000 */
[----:B------:R-:W-:Y:S02]  /*29c0*/  F2FP.F16.F32.PACK_AB R36, R25, R36 ;  /* 0x000000241924723e */ /* 0x000fe400000000ff */
[----:B------:R-:W-:Y:S01]  /*29d0*/  F2FP.F16.F32.PACK_AB R25, R64, R31 ;  /* 0x0000001f4019723e */ /* 0x000fe200000000ff */
[----:B------:R-:W-:Y:S01]  /*29e0*/  @!P6 FMUL R42, R42, 0.5 ;  /* 0x3f0000002a2ae820 */ /* 0x000fe20000400000 */
[----:B------:R2:W4:Y:S01]  /*29f0*/  MUFU.EX2 R58, R3 ;  /* 0x00000003003a7308 */ /* 0x0005220000000800 */
[----:B---3--:R-:W-:Y:S01]  /*2a00*/  @!P3 FMUL R72, R72, R72 ;  /* 0x000000484848b220 */ /* 0x008fe20000400000 */
[----:B------:R-:W-:-:S05]  /*2a10*/  FSETP.GEU.AND P3, PT, R30, -126, PT ;  /* 0xc2fc00001e00780b */ /* 0x000fca0003f6e000 */
[----:B------:R-:W-:Y:S01]  /*2a20*/  @!P1 FMUL R46, R46, 0.5 ;  /* 0x3f0000002e2e9820 */ /* 0x000fe20000400000 */
[----:B------:R3:W5:Y:S01]  /*2a30*/  MUFU.EX2 R62, R26 ;  /* 0x0000001a003e7308 */ /* 0x0007620000000800 */
[----:B-1----:R-:W-:Y:S01]  /*2a40*/  @!P2 FMUL R55, R55, R55 ;  /* 0x000000373737a220 */ /* 0x002fe20000400000 */
[----:B------:R-:W-:Y:S01]  /*2a50*/  FSETP.GEU.AND P2, PT, R38, -126, PT ;  /* 0xc2fc00002600780b */ /* 0x000fe20003f4e000 */
[----:B--2---:R-:W-:-:S04]  /*2a60*/  FFMA R3, R66, UR6, -R0 ;  /* 0x0000000642037c23 */ /* 0x004fc80008000800 */
[----:B------:R-:W-:Y:S01]  /*2a70*/  @!P3 FMUL R30, R30, 0.5 ;  /* 0x3f0000001e1eb820 */ /* 0x000fe20000400000 */
[----:B------:R-:W1:Y:S01]  /*2a80*/  MUFU.EX2 R47, R42 ;  /* 0x0000002a002f7308 */ /* 0x000e620000000800 */
[----:B----4-:R-:W-:Y:S01]  /*2a90*/  @!P4 FMUL R58, R58, R58 ;  /* 0x0000003a3a3ac220 */ /* 0x010fe20000400000 */
[----:B------:R-:W-:Y:S01]  /*2aa0*/  FSETP.GEU.AND P4, PT, R63, -126, PT ;  /* 0xc2fc00003f00780b */ /* 0x000fe20003f8e000 */
[----:B---3--:R-:W-:-:S04]  /*2ab0*/  FFMA R26, R70, UR6, -R0 ;  /* 0x00000006461a7c23 */ /* 0x008fc80008000800 */
[----:B------:R-:W-:Y:S01]  /*2ac0*/  @!P2 FMUL R38, R38, 0.5 ;  /* 0x3f0000002626a820 */ /* 0x000fe20000400000 */
[----:B------:R-:W2:Y:S01]  /*2ad0*/  MUFU.EX2 R51, R46 ;  /* 0x0000002e00337308 */ /* 0x000ea20000000800 */
[----:B-----5:R-:W-:Y:S01]  /*2ae0*/  @!P5 FMUL R62, R62, R62 ;  /* 0x0000003e3e3ed220 */ /* 0x020fe20000400000 */
[----:B------:R-:W-:-:S05]  /*2af0*/  FSETP.GEU.AND P5, PT, R67, -126, PT ;  /* 0xc2fc00004300780b */ /* 0x000fca0003fae000 */
[----:B------:R-:W-:Y:S01]  /*2b00*/  @!P4 FMUL R63, R63, 0.5 ;  /* 0x3f0000003f3fc820 */ /* 0x000fe20000400000 */
[----:B------:R3:W4:Y:S01]  /*2b10*/  MUFU.EX2 R84, R30 ;  /* 0x0000001e00547308 */ /* 0x0007220000000800 */
[----:B-1----:R-:W-:Y:S01]  /*2b20*/  @!P6 FMUL R47, R47, R47 ;  /* 0x0000002f2f2fe220 */ /* 0x002fe20000400000 */
[----:B------:R-:W-:-:S05]  /*2b30*/  FSETP.GEU.AND P6, PT, R54, -126, PT ;  /* 0xc2fc00003600780b */ /* 0x000fca0003fce000 */
[----:B------:R-:W-:Y:S01]  /*2b40*/  @!P5 FMUL R67, R67, 0.5 ;  /* 0x3f0000004343d820 */ /* 0x000fe20000400000 */
[----:B------:R-:W1:Y:S01]  /*2b50*/  MUFU.EX2 R66, R38 ;  /* 0x0000002600427308 */ /* 0x000e620000000800 */
[----:B--2---:R-:W-:Y:S01]  /*2b60*/  @!P1 FMUL R51, R51, R51 ;  /* 0x0000003333339220 */ /* 0x004fe20000400000 */
[----:B------:R-:W-:Y:S01]  /*2b70*/  FSETP.GEU.AND P1, PT, R34, -126, PT ;  /* 0xc2fc00002200780b */ /* 0x000fe20003f2e000 */
[----:B---3--:R-:W-:-:S04]  /*2b80*/  FFMA R30, R59, UR6, -R0 ;  /* 0x000000063b1e7c23 */ /* 0x008fc80008000800 */
[----:B------:R-:W-:Y:S01]  /*2b90*/  @!P6 FMUL R54, R54, 0.5 ;  /* 0x3f0000003636e820 */ /* 0x000fe20000400000 */
[----:B------:R-:W2:Y:S01]  /*2ba0*/  MUFU.EX2 R63, R63 ;  /* 0x0000003f003f7308 */ /* 0x000ea20000000800 */
[----:B----4-:R-:W-:Y:S01]  /*2bb0*/  @!P3 FMUL R84, R84, R84 ;  /* 0x000000545454b220 */ /* 0x010fe20000400000 */
[----:B------:R-:W-:-:S05]  /*2bc0*/  FSETP.GEU.AND P3, PT, R30, -126, PT ;  /* 0xc2fc00001e00780b */ /* 0x000fca0003f6e000 */
[----:B------:R-:W-:Y:S01]  /*2bd0*/  @!P1 FMUL R34, R34, 0.5 ;  /* 0x3f00000022229820 */ /* 0x000fe20000400000 */
[----:B------:R-:W3:Y:S01]  /*2be0*/  MUFU.EX2 R59, R54 ;  /* 0x00000036003b7308 */ /* 0x000ee20000000800 */
[----:B-1----:R-:W-:Y:S01]  /*2bf0*/  @!P2 FMUL R66, R66, R66 ;  /* 0x000000424242a220 */ /* 0x002fe20000400000 */
[----:B------:R-:W-:-:S05]  /*2c00*/  FSETP.GEU.AND P2, PT, R75, -126, PT ;  /* 0xc2fc00004b00780b */ /* 0x000fca0003f4e000 */
[----:B------:R-:W-:Y:S01]  /*2c10*/  @!P3 FMUL R30, R30, 0.5 ;  /* 0x3f0000001e1eb820 */ /* 0x000fe20000400000 */
[----:B------:R1:W4:Y:S01]  /*2c20*/  MUFU.EX2 R88, R34 ;  /* 0x0000002200587308 */ /* 0x0003220000000800 */
[----:B--2---:R-:W-:-:S06]  /*2c30*/  @!P4 FMUL R63, R63, R63 ;  /* 0x0000003f3f3fc220 */ /* 0x004fcc0000400000 */
[----:B------:R-:W-:Y:S01]  /*2c40*/  @!P2 FMUL R75, R75, 0.5 ;  /* 0x3f0000004b4ba820 */ /* 0x000fe20000400000 */
[----:B------:R-:W2:Y:S01]  /*2c50*/  MUFU.EX2 R67, R67 ;  /* 0x0000004300437308 */ /* 0x000ea20000000800 */
[----:B-1----:R-:W-:Y:S01]  /*2c60*/  FFMA R34, R74, UR6, -R0 ;  /* 0x000000064a227c23 */ /* 0x002fe20008000800 */
[----:B---3--:R-:W-:Y:S01]  /*2c70*/  @!P6 FMUL R59, R59, R59 ;  /* 0x0000003b3b3be220 */ /* 0x008fe20000400000 */
[----:B------:R-:W-:-:S05]  /*2c80*/  FSETP.GEU.AND P6, PT, R3, -126, PT ;  /* 0xc2fc00000300780b */ /* 0x000fca0003fce000 */
[----:B------:R1:W3:Y:S01]  /*2c90*/  MUFU.EX2 R61, R30 ;  /* 0x0000001e003d7308 */ /* 0x0002e20000000800 */
[----:B----4-:R-:W-:Y:S01]  /*2ca0*/  @!P1 FMUL R88, R88, R88 ;  /* 0x0000005858589220 */ /* 0x010fe20000400000 */
[----:B------:R-:W-:-:S06]  /*2cb0*/  FSETP.GEU.AND P1, PT, R34, -126, PT ;  /* 0xc2fc00002200780b */ /* 0x000fcc0003f2e000 */
[----:B------:R-:W-:Y:S01]  /*2cc0*/  @!P6 FMUL R3, R3, 0.5 ;  /* 0x3f0000000303e820 */ /* 0x000fe20000400000 */
[--C-:B-1----:R-:W-:Y:S01]  /*2cd0*/  FFMA R30, R82, UR6, -R0.reuse ;  /* 0x00000006521e7c23 */ /* 0x102fe20008000800 */
[----:B--2---:R-:W-:Y:S01]  /*2ce0*/  @!P5 FMUL R67, R67, R67 ;  /* 0x000000434343d220 */ /* 0x004fe20000400000 */
[----:B------:R-:W-:Y:S01]  /*2cf0*/  FSETP.GEU.AND P5, PT, R83, -126, PT ;  /* 0xc2fc00005300780b */ /* 0x000fe20003fae000 */
[----:B------:R1:W2:Y:S01]  /*2d00*/  MUFU.EX2 R70, R3 ;  /* 0x0000000300467308 */ /* 0x0002a20000000800 */
[----:B------:R-:W-:Y:S01]  /*2d10*/  FFMA R0, R87, UR6, -R0 ;  /* 0x0000000657007c23 */ /* 0x000fe20008000800 */
[----:B------:R-:W-:Y:S01]  /*2d20*/  FSETP.GEU.AND P4, PT, R30, -126, PT ;  /* 0xc2fc00001e00780b */ /* 0x000fe20003f8e000 */
[----:B------:R-:W-:Y:S01]  /*2d30*/  @!P1 FMUL R34, R34, 0.5 ;  /* 0x3f00000022229820 */ /* 0x000fe20000400000 */
[----:B------:R-:W-:Y:S01]  /*2d40*/  FADD R54, R72, R67 ;  /* 0x0000004348367221 */ /* 0x000fe20000000000 */
[----:B---3--:R-:W-:Y:S01]  /*2d50*/  @!P3 FMUL R61, R61, R61 ;  /* 0x0000003d3d3db220 */ /* 0x008fe20000400000 */
[----:B------:R-:W-:Y:S01]  /*2d60*/  FSETP.GEU.AND P3, PT, R26, -126, PT ;  /* 0xc2fc00001a00780b */ /* 0x000fe20003f6e000 */
[----:B------:R-:W-:Y:S01]  /*2d70*/  USEL UR6, URZ, 0x1, UP0 ;  /* 0x000000013f067887 */ /* 0x000fe20008000000 */
[----:B------:R3:W4:Y:S01]  /*2d80*/  MUFU.EX2 R82, R34 ;  /* 0x0000002200527308 */ /* 0x0007220000000800 */
[----:B-1----:R-:W-:Y:S01]  /*2d90*/  FADD R3, R24, R33 ;  /* 0x0000002118037221 */ /* 0x002fe20000000000 */
[----:B------:R-:W-:-:S02]  /*2da0*/  F2FP.F16.F32.PACK_AB R24, R7, R24 ;  /* 0x000000180718723e */ /* 0x000fc400000000ff */
[----:B------:R-:W-:Y:S01]  /*2db0*/  @!P5 FMUL R83, R83, 0.5 ;  /* 0x3f0000005353d820 */ /* 0x000fe20000400000 */
[----:B------:R-:W-:Y:S02]  /*2dc0*/  LOP3.LUT R112, R112, UR6, RZ, 0x3c, !PT ;  /* 0x0000000670707c12 */ /* 0x000fe4000f8e3cff */
[----:B------:R-:W-:Y:S01]  /*2dd0*/  @!P4 FMUL R30, R30, 0.5 ;  /* 0x3f0000001e1ec820 */ /* 0x000fe20000400000 */
[----:B------:R-:W1:Y:S01]  /*2de0*/  MUFU.EX2 R75, R75 ;  /* 0x0000004b004b7308 */ /* 0x000e620000000800 */
[----:B--2---:R-:W-:Y:S01]  /*2df0*/  @!P6 FMUL R70, R70, R70 ;  /* 0x000000464646e220 */ /* 0x004fe20000400000 */
[----:B------:R-:W-:Y:S01]  /*2e00*/  FSETP.GEU.AND P6, PT, R71, -126, PT ;  /* 0xc2fc00004700780b */ /* 0x000fe20003fce000 */
[----:B------:R-:W-:Y:S01]  /*2e10*/  @!P3 FMUL R26, R26, 0.5 ;  /* 0x3f0000001a1ab820 */ /* 0x000fe20000400000 */
[----:B---3--:R-:W-:Y:S01]  /*2e20*/  FADD R34, R15, R52 ;  /* 0x000000340f227221 */ /* 0x008fe20000000000 */
[----:B------:R-:W-:-:S03]  /*2e30*/  FADD R50, R39, R70 ;  /* 0x0000004627327221 */ /* 0x000fc60000000000 */
[----:B------:R2:W3:Y:S01]  /*2e40*/  MUFU.EX2 R90, R30 ;  /* 0x0000001e005a7308 */ /* 0x0004e20000000800 */
[----:B----4-:R-:W-:Y:S01]  /*2e50*/  @!P1 FMUL R82, R82, R82 ;  /* 0x0000005252529220 */ /* 0x010fe20000400000 */
[----:B------:R-:W-:-:S05]  /*2e60*/  FSETP.GEU.AND P1, PT, R78, -126, PT ;  /* 0xc2fc00004e00780b */ /* 0x000fca0003f2e000 */
[----:B------:R-:W-:Y:S01]  /*2e70*/  @!P6 FMUL R71, R71, 0.5 ;  /* 0x3f0000004747e820 */ /* 0x000fe20000400000 */
[----:B------:R-:W4:Y:S01]  /*2e80*/  MUFU.EX2 R83, R83 ;  /* 0x0000005300537308 */ /* 0x000f220000000800 */
[----:B-1----:R-:W-:Y:S01]  /*2e90*/  @!P2 FMUL R75, R75, R75 ;  /* 0x0000004b4b4ba220 */ /* 0x002fe20000400000 */
[----:B------:R-:W-:Y:S01]  /*2ea0*/  FSETP.GEU.AND P2, PT, R79, -126, PT ;  /* 0xc2fc00004f00780b */ /* 0x000fe20003f4e000 */
[----:B--2---:R-:W-:Y:S01]  /*2eb0*/  FADD R30, R32, R49 ;  /* 0x00000031201e7221 */ /* 0x004fe20000000000 */
[----:B------:R-:W-:Y:S01]  /*2ec0*/  F2FP.F16.F32.PACK_AB R32, R15, R32 ;  /* 0x000000200f20723e */ /* 0x000fe200000000ff */
[----:B------:R-:W-:Y:S02]  /*2ed0*/  FADD R85, R80, R75 ;  /* 0x0000004b50557221 */ /* 0x000fe40000000000 */
[----:B------:R-:W-:Y:S01]  /*2ee0*/  @!P1 FMUL R78, R78, 0.5 ;  /* 0x3f0000004e4e9820 */ /* 0x000fe20000400000 */
[----:B------:R1:W2:Y:S01]  /*2ef0*/  MUFU.EX2 R74, R26 ;  /* 0x0000001a004a7308 */ /* 0x0002a20000000800 */
[----:B---3--:R-:W-:Y:S01]  /*2f00*/  @!P4 FMUL R90, R90, R90 ;  /* 0x0000005a5a5ac220 */ /* 0x008fe20000400000 */
[----:B------:R-:W-:Y:S01]  /*2f10*/  FSETP.GEU.AND P4, PT, R86, -126, PT ;  /* 0xc2fc00005600780b */ /* 0x000fe20003f8e000 */
[----:B------:R-:W-:Y:S01]  /*2f20*/  FADD R38, R3, R30 ;  /* 0x0000001e03267221 */ /* 0x000fe20000000000 */
[----:B------:R-:W-:Y:S01]  /*2f30*/  FADD R3, R7, R40 ;  /* 0x0000002807037221 */ /* 0x000fe20000000000 */
[----:B------:R-:W-:Y:S01]  /*2f40*/  FADD R30, R11, R44 ;  /* 0x0000002c0b1e7221 */ /* 0x000fe20000000000 */
[----:B------:R-:W-:Y:S01]  /*2f50*/  FADD R87, R55, R90 ;  /* 0x0000005a37577221 */ /* 0x000fe20000000000 */
[----:B------:R-:W-:Y:S01]  /*2f60*/  @!P2 FMUL R79, R79, 0.5 ;  /* 0x3f0000004f4fa820 */ /* 0x000fe20000400000 */
[----:B------:R-:W3:Y:S01]  /*2f70*/  MUFU.EX2 R71, R71 ;  /* 0x0000004700477308 */ /* 0x000ee20000000800 */
[----:B----4-:R-:W-:Y:S01]  /*2f80*/  @!P5 FMUL R83, R83, R83 ;  /* 0x000000535353d220 */ /* 0x010fe20000400000 */
[----:B------:R-:W-:Y:S01]  /*2f90*/  FSETP.GEU.AND P5, PT, R0, -126, PT ;  /* 0xc2fc00000000780b */ /* 0x000fe20003fae000 */
[----:B-1----:R-:W-:Y:S01]  /*2fa0*/  FADD R26, R28, R41 ;  /* 0x000000291c1a7221 */ /* 0x002fe20000000000 */
[----:B------:R-:W-:Y:S01]  /*2fb0*/  FADD R42, R3, R34 ;  /* 0x00000022032a7221 */ /* 0x000fe20000000000 */
[----:B------:R-:W-:Y:S01]  /*2fc0*/  FADD R77, R30, R69 ;  /* 0x000000451e4d7221 */ /* 0x000fe20000000000 */
[----:B------:R-:W-:Y:S01]  /*2fd0*/  FADD R3, R9, R14 ;  /* 0x0000000e09037221 */ /* 0x000fe20000000000 */
[----:B------:R-:W-:Y:S01]  /*2fe0*/  FADD R73, R26, R65 ;  /* 0x000000411a497221 */ /* 0x000fe20000000000 */
[----:B------:R-:W-:Y:S01]  /*2ff0*/  FADD R26, R6, R37 ;  /* 0x00000025061a7221 */ /* 0x000fe20000000000 */
[----:B------:R-:W-:Y:S01]  /*3000*/  FADD R65, R10, R53 ;  /* 0x000000350a417221 */ /* 0x000fe20000000000 */
[----:B------:R-:W-:Y:S01]  /*3010*/  @!P4 FMUL R86, R86, 0.5 ;  /* 0x3f0000005656c820 */ /* 0x000fe20000400000 */
[----:B------:R-:W1:Y:S01]  /*3020*/  MUFU.EX2 R78, R78 ;  /* 0x0000004e004e7308 */ /* 0x000e620000000800 */
[----:B------:R-:W-:Y:S01]  /*3030*/  FADD R34, R21, R56 ;  /* 0x0000003815227221 */ /* 0x000fe20000000000 */
[----:B------:R-:W-:Y:S01]  /*3040*/  FADD R46, R26, R65 ;  /* 0x000000411a2e7221 */ /* 0x000fe20000000000 */
[----:B------:R-:W-:Y:S01]  /*3050*/  FADD R65, R12, R27 ;  /* 0x0000001b0c417221 */ /* 0x000fe20000000000 */
[----:B------:R-:W-:Y:S01]  /*3060*/  FADD R26, R8, R45 ;  /* 0x0000002d081a7221 */ /* 0x000fe20000000000 */
[----:B------:R-:W-:Y:S01]  /*3070*/  @!P5 FMUL R0, R0, 0.5 ;  /* 0x3f0000000000d820 */ /* 0x000fe20000400000 */
[----:B------:R-:W-:Y:S01]  /*3080*/  FADD R30, R13, R48 ;  /* 0x000000300d1e7221 */ /* 0x000fe20000000000 */
[----:B------:R-:W-:Y:S01]  /*3090*/  FADD R69, R29, R60 ;  /* 0x0000003c1d457221 */ /* 0x000fe20000000000 */
[----:B------:R-:W-:Y:S01]  /*30a0*/  FADD R81, R26, R65 ;  /* 0x000000411a517221 */ /* 0x000fe20000000000 */
[----:B------:R-:W4:Y:S01]  /*30b0*/  MUFU.EX2 R79, R79 ;  /* 0x0000004f004f7308 */ /* 0x000f220000000800 */
[----:B------:R-:W-:Y:S01]  /*30c0*/  FADD R3, R3, R34 ;  /* 0x0000002203037221 */ /* 0x000fe20000000000 */
[----:B------:R-:W-:Y:S01]  /*30d0*/  FADD R30, R30, R69 ;  /* 0x000000451e1e7221 */ /* 0x000fe20000000000 */
[----:B------:R-:W-:Y:S01]  /*30e0*/  FADD R26, R31, R88 ;  /* 0x000000581f1a7221 */ /* 0x000fe20000000000 */
[----:B------:R-:W-:Y:S01]  /*30f0*/  FADD R69, R47, R82 ;  /* 0x000000522f457221 */ /* 0x000fe20000000000 */
[----:B------:R-:W-:Y:S01]  /*3100*/  FADD R34, R64, R61 ;  /* 0x0000003d40227221 */ /* 0x000fe20000000000 */
[----:B------:R-:W-:Y:S01]  /*3110*/  FADD R89, R58, R83 ;  /* 0x000000533a597221 */ /* 0x000fe20000000000 */
[----:B--2---:R-:W-:Y:S01]  /*3120*/  @!P3 FMUL R74, R74, R74 ;  /* 0x0000004a4a4ab220 */ /* 0x004fe20000400000 */
[----:B------:R-:W2:Y:S01]  /*3130*/  MUFU.EX2 R86, R86 ;  /* 0x0000005600567308 */ /* 0x000ea20000000800 */
[----:B---3--:R-:W-:Y:S01]  /*3140*/  @!P6 FMUL R71, R71, R71 ;  /* 0x000000474747e220 */ /* 0x008fe20000400000 */
[----:B-1----:R-:W-:Y:S01]  /*3150*/  @!P1 FMUL R78, R78, R78 ;  /* 0x0000004e4e4e9220 */ /* 0x002fe20000400000 */
[----:B------:R-:W-:Y:S01]  /*3160*/  FADD R91, R26, R69 ;  /* 0x000000451a5b7221 */ /* 0x000fe20000000000 */
[----:B------:R-:W-:Y:S01]  /*3170*/  FADD R94, R50, R87 ;  /* 0x00000057325e7221 */ /* 0x000fe20000000000 */
[----:B------:R-:W-:Y:S01]  /*3180*/  FADD R92, R34, R85 ;  /* 0x00000055225c7221 */ /* 0x000fe20000000000 */
[----:B------:R-:W-:Y:S01]  /*3190*/  FADD R93, R54, R89 ;  /* 0x00000059365d7221 */ /* 0x000fe20000000000 */
[----:B------:R-:W-:Y:S01]  /*31a0*/  FADD R69, R51, R78 ;  /* 0x0000004e33457221 */ /* 0x000fe20000000000 */
[----:B------:R1:W3:Y:S01]  /*31b0*/  MUFU.EX2 R65, R0 ;  /* 0x0000000000417308 */ /* 0x0002e20000000800 */
[----:B----4-:R-:W-:Y:S01]  /*31c0*/  @!P2 FMUL R79, R79, R79 ;  /* 0x0000004f4f4fa220 */ /* 0x010fe20000400000 */
[----:B------:R-:W-:Y:S01]  /*31d0*/  FADD R34, R43, R74 ;  /* 0x0000004a2b227221 */ /* 0x000fe20000000000 */
[----:B------:R-:W-:Y:S01]  /*31e0*/  FADD R26, R68, R63 ;  /* 0x0000003f441a7221 */ /* 0x000fe20000000000 */
[----:B------:R-:W-:Y:S01]  /*31f0*/  FADD R50, R76, R71 ;  /* 0x000000474c327221 */ /* 0x000fe20000000000 */
[----:B------:R-:W-:Y:S01]  /*3200*/  FADD R85, R84, R79 ;  /* 0x0000004f54557221 */ /* 0x000fe20000000000 */
[----:B------:R-:W-:Y:S01]  /*3210*/  FADD R38, R38, R73 ;  /* 0x0000004926267221 */ /* 0x000fe20000000000 */
[----:B------:R-:W-:Y:S01]  /*3220*/  FADD R42, R42, R77 ;  /* 0x0000004d2a2a7221 */ /* 0x000fe20000000000 */
[----:B------:R-:W-:Y:S01]  /*3230*/  FADD R81, R46, R81 ;  /* 0x000000512e517221 */ /* 0x000fe20000000000 */
[----:B--2---:R-:W-:Y:S01]  /*3240*/  @!P4 FMUL R86, R86, R86 ;  /* 0x000000565656c220 */ /* 0x004fe20000400000 */
[----:B-1----:R-:W-:Y:S01]  /*3250*/  FADD R0, R35, R66 ;  /* 0x0000004223007221 */ /* 0x002fe20000000000 */
[----:B------:R-:W-:Y:S01]  /*3260*/  FADD R26, R26, R85 ;  /* 0x000000551a1a7221 */ /* 0x000fe20000000000 */
[----:B------:R-:W-:Y:S01]  /*3270*/  FADD R3, R3, R30 ;  /* 0x0000001e03037221 */ /* 0x000fe20000000000 */
[----:B------:R-:W-:Y:S01]  /*3280*/  FADD R87, R59, R86 ;  /* 0x000000563b577221 */ /* 0x000fe20000000000 */
[----:B------:R-:W-:Y:S01]  /*3290*/  FADD R0, R0, R69 ;  /* 0x0000004500007221 */ /* 0x000fe20000000000 */
[----:B------:R-:W-:Y:S01]  /*32a0*/  FADD R91, R91, R94 ;  /* 0x0000005e5b5b7221 */ /* 0x000fe20000000000 */
[----:B------:R-:W-:Y:S01]  /*32b0*/  FADD R92, R92, R93 ;  /* 0x0000005d5c5c7221 */ /* 0x000fe20000000000 */
[----:B---3--:R-:W-:Y:S01]  /*32c0*/  @!P5 FMUL R65, R65, R65 ;  /* 0x000000414141d220 */ /* 0x008fe20000400000 */
[----:B------:R-:W-:Y:S01]  /*32d0*/  FADD R87, R34, R87 ;  /* 0x0000005722577221 */ /* 0x000fe20000000000 */
[----:B------:R-:W-:Y:S01]  /*32e0*/  FADD R38, R38, R81 ;  /* 0x0000005126267221 */ /* 0x000fe20000000000 */
[----:B------:R-:W-:Y:S01]  /*32f0*/  FADD R3, R42, R3 ;  /* 0x000000032a037221 */ /* 0x000fe20000000000 */
[----:B------:R-:W-:Y:S01]  /*3300*/  FADD R89, R62, R65 ;  /* 0x000000413e597221 */ /* 0x000fe20000000000 */
[----:B------:R-:W-:Y:S01]  /*3310*/  FADD R0, R0, R87 ;  /* 0x0000005700007221 */ /* 0x000fe20000000000 */
[----:B------:R-:W-:Y:S01]  /*3320*/  F2FP.F16.F32.PACK_AB R54, R60, R27 ;  /* 0x0000001b3c36723e */ /* 0x000fe200000000ff */
[----:B------:R-:W-:Y:S01]  /*3330*/  FADD R3, R38, R3 ;  /* 0x0000000326037221 */ /* 0x000fe20000000000 */
[----:B------:R-:W-:Y:S01]  /*3340*/  FADD R89, R50, R89 ;  /* 0x0000005932597221 */ /* 0x000fe20000000000 */
[----:B------:R-:W-:Y:S01]  /*3350*/  FADD R0, R91, R0 ;  /* 0x000000005b007221 */ /* 0x000fe20000000000 */
[----:B------:R-:W-:-:S02]  /*3360*/  F2FP.F16.F32.PACK_AB R38, R29, R12 ;  /* 0x0000000c1d26723e */ /* 0x000fc400000000ff */
[----:B------:R-:W-:Y:S01]  /*3370*/  FADD R89, R26, R89 ;  /* 0x000000591a597221 */ /* 0x000fe20000000000 */
[----:B------:R-:W-:Y:S02]  /*3380*/  MOV R26, UR50 ;  /* 0x00000032001a7c02 */ /* 0x000fe40008000f00 */
[----:B------:R-:W-:Y:S01]  /*3390*/  F2FP.F16.F32.PACK_AB R40, R40, R33 ;  /* 0x000000212828723e */ /* 0x000fe200000000ff */
[----:B------:R-:W-:Y:S01]  /*33a0*/  FADD R89, R92, R89 ;  /* 0x000000595c597221 */ /* 0x000fe20000000000 */
[----:B------:R1:W-:Y:S01]  /*33b0*/  SYNCS.ARRIVE.TRANS64.A1T0 RZ, [R26+UR52], RZ ;  /* 0x000000ff1aff79a7 */ /* 0x0003e20008100034 */
[----:B------:R-:W-:Y:S02]  /*33c0*/  F2FP.F16.F32.PACK_AB R46, R48, R45 ;  /* 0x0000002d302e723e */ /* 0x000fe400000000ff */
[----:B------:R-:W-:Y:S01]  /*33d0*/  F2FP.F16.F32.PACK_AB R27, R68, R35 ;  /* 0x00000023441b723e */ /* 0x000fe200000000ff */
[----:B------:R-:W-:Y:S01]  /*33e0*/  FADD R0, R0, R89 ;  /* 0x0000005900007221 */ /* 0x000fe20000000000 */
[----:B------:R-:W-:-:S02]  /*33f0*/  F2FP.F16.F32.PACK_AB R42, R14, R37 ;  /* 0x000000250e2a723e */ /* 0x000fc400000000ff */
[----:B------:R-:W-:Y:S02]  /*3400*/  F2FP.F16.F32.PACK_AB R44, R44, R41 ;  /* 0x000000292c2c723e */ /* 0x000fe400000000ff */
[----:B------:R-:W-:Y:S02]  /*3410*/  F2FP.F16.F32.PACK_AB R48, R52, R49 ;  /* 0x000000313430723e */ /* 0x000fe400000000ff */
[----:B------:R-:W-:Y:S02]  /*3420*/  F2FP.F16.F32.PACK_AB R50, R56, R53 ;  /* 0x000000353832723e */ /* 0x000fe400000000ff */
[----:B------:R-:W-:Y:S02]  /*3430*/  F2FP.F16.F32.PACK_AB R29, R72, R39 ;  /* 0x00000027481d723e */ /* 0x000fe400000000ff */
[----:B------:R-:W-:Y:S02]  /*3440*/  F2FP.F16.F32.PACK_AB R31, R76, R43 ;  /* 0x0000002b4c1f723e */ /* 0x000fe400000000ff */
[----:B------:R-:W-:-:S02]  /*3450*/  F2FP.F16.F32.PACK_AB R33, R80, R47 ;  /* 0x0000002f5021723e */ /* 0x000fc400000000ff */
[----:B------:R-:W-:Y:S02]  /*3460*/  F2FP.F16.F32.PACK_AB R35, R84, R51 ;  /* 0x000000335423723e */ /* 0x000fe400000000ff */
[----:B-1----:R-:W-:Y:S02]  /*3470*/  F2FP.F16.F32.PACK_AB R26, R9, R6 ;  /* 0x00000006091a723e */ /* 0x002fe400000000ff */
[----:B------:R-:W-:Y:S02]  /*3480*/  F2FP.F16.F32.PACK_AB R28, R11, R28 ;  /* 0x0000001c0b1c723e */ /* 0x000fe400000000ff */
[----:B------:R-:W-:Y:S02]  /*3490*/  F2FP.F16.F32.PACK_AB R30, R13, R8 ;  /* 0x000000080d1e723e */ /* 0x000fe400000000ff */
[----:B------:R-:W-:Y:S02]  /*34a0*/  F2FP.F16.F32.PACK_AB R34, R21, R10 ;  /* 0x0000000a1522723e */ /* 0x000fe400000000ff */
        /* <DEDUP_REMOVED lines=8> */
[----:B------:R-:W-:Y:S02]  /*3530*/  F2FP.F16.F32.PACK_AB R51, R79, R78 ;  /* 0x0000004e4f33723e */ /* 0x000fe400000000ff */
[----:B------:R-:W-:Y:S01]  /*3540*/  F2FP.F16.F32.PACK_AB R53, R83, R90 ;  /* 0x0000005a5335723e */ /* 0x000fe200000000ff */
[----:B------:R-:W-:Y:S06]  /*3550*/  @!P0 BRA `(.L_x_21) ;  /* 0x0000000000048947 */ /* 0x000fec0003800000 */
[----:B------:R-:W-:Y:S01]  /*3560*/  BPT.TRAP 0x1 ;  /* 0x000000040000795c */ /* 0x000fe20000300000 */
.L_x_21:
[----:B------:R-:W-:Y:S01]  /*3570*/  ULEA UR6, UR16, UR39, 0x3 ;  /* 0x0000002710067291 */ /* 0x000fe2000f8e183f */
[----:B------:R-:W-:-:S08]  /*3580*/  SHF.L.U32 R6, R112, 0x1f, RZ ;  /* 0x0000001f70067819 */ /* 0x000fd000000006ff */
[----:B------:R-:W1:Y:S02]  /*3590*/  SYNCS.PHASECHK.TRANS64.TRYWAIT P1, [UR6+0x14200], R6 ;  /* 0x01420006ff0075a7 */ /* 0x000e640008020146 */
[----:B-1----:R-:W-:Y:S05]  /*35a0*/  @!P1 BRA `(.L_x_22) ;  /* 0x0000006800309947 */ /* 0x002fea0003800000 */
.L_x_115:
[----:B------:R-:W-:Y:S01]  /*35b0*/  UIMAD UR10, UR16, 0x300, UR47 ;  /* 0x00000300100a78a4 */ /* 0x000fe2000f8e022f */
[----:B------:R-:W-:Y:S01]  /*35c0*/  WARPGROUP.ARRIVE ;  /* 0x00000000000079c5 */ /* 0x000fe20000000000 */
[----:B------:R-:W-:Y:S01]  /*35d0*/  UMOV UR7, 0xc0000010 ;  /* 0xc000001000077882 */ /* 0x000fe20000000000 */
[----:B------:R-:W-:Y:S01]  /*35e0*/  F2FP.F16.F32.PACK_AB R55, R65, R86 ;  /* 0x000000564137723e */ /* 0x000fe200000000ff */
[----:B------:R-:W-:Y:S02]  /*35f0*/  UIADD3 UR11, UR10, 0x100, URZ ;  /* 0x000001000a0b7890 */ /* 0x000fe4000fffe03f */
[----:B------:R-:W-:Y:S02]  /*3600*/  UIADD3 UR14, UR10, 0x200, URZ ;  /* 0x000002000a0e7890 */ /* 0x000fe4000fffe03f */
[----:B------:R-:W-:Y:S02]  /*3610*/  UMOV UR6, UR10 ;  /* 0x0000000a00067c82 */ /* 0x000fe40008000000 */
[----:B------:R-:W-:Y:S01]  /*3620*/  HGMMA.64x16x16.F32 R104, R24, gdesc[UR4].tnspB, RZ, !UPT, gsb0 ;  /* 0x4020000418687df0 */ /* 0x000fe2000c0008ff */
[----:B------:R-:W-:Y:S01]  /*3630*/  UMOV UR6, UR11 ;  /* 0x0000000b00067c82 */ /* 0x000fe20008000000 */
[----:B------:R-:W-:Y:S01]  /*3640*/  UMOV UR7, 0xc0000010 ;  /* 0xc000001000077882 */ /* 0x000fe20000000000 */
[----:B------:R-:W-:Y:S01]  /*3650*/  UIADD3 UR11, UR10, 0x120, URZ ;  /* 0x000001200a0b7890 */ /* 0x000fe2000fffe03f */
[----:B------:R-:W-:-:S02]  /*3660*/  WARPGROUP.DEPBAR.LE gsb0, 0x0 ;  /* 0x00008000000079c5 */ /* 0x000fc40000010000 */
[----:B------:R-:W-:-:S06]  /*3670*/  WARPGROUP.ARRIVE ;  /* 0x00000000000079c5 */ /* 0x000fcc0000000000 */
[----:B------:R-:W-:Y:S01]  /*3680*/  HGMMA.64x16x16.F32 R96, R24, gdesc[UR4].tnspB, RZ, !UPT, gsb0 ;  /* 0x4020000418607df0 */ /* 0x000fe2000c0008ff */
[----:B------:R-:W-:Y:S01]  /*3690*/  UMOV UR6, UR14 ;  /* 0x0000000e00067c82 */ /* 0x000fe20008000000 */
[----:B------:R-:W-:Y:S01]  /*36a0*/  UMOV UR7, 0xc0000010 ;  /* 0xc000001000077882 */ /* 0x000fe20000000000 */
[----:B------:R-:W-:Y:S01]  /*36b0*/  UIADD3 UR14, UR10, 0x220, URZ ;  /* 0x000002200a0e7890 */ /* 0x000fe2000fffe03f */
[----:B------:R-:W-:Y:S02]  /*36c0*/  WARPGROUP.DEPBAR.LE gsb0, 0x0 ;  /* 0x00008000000079c5 */ /* 0x000fe40000010000 */
[----:B------:R-:W-:-:S06]  /*36d0*/  WARPGROUP.ARRIVE ;  /* 0x00000000000079c5 */ /* 0x000fcc0000000000 */
[----:B------:R-:W-:Y:S01]  /*36e0*/  HGMMA.64x16x16.F32 R88, R24, gdesc[UR4].tnspB, RZ, !UPT, gsb0 ;  /* 0x4020000418587df0 */ /* 0x000fe2000c0008ff */
[----:B------:R-:W-:Y:S01]  /*36f0*/  UIADD3 UR6, UR10, 0x20, URZ ;  /* 0x000000200a067890 */ /* 0x000fe2000fffe03f */
[----:B------:R-:W-:Y:S01]  /*3700*/  UMOV UR7, 0xc0000010 ;  /* 0xc000001000077882 */ /* 0x000fe20000000000 */
[----:B------:R-:W-:Y:S02]  /*3710*/  WARPGROUP.DEPBAR.LE gsb0, 0x0 ;  /* 0x00008000000079c5 */ /* 0x000fe40000010000 */
[----:B------:R-:W-:-:S06]  /*3720*/  WARPGROUP.ARRIVE ;  /* 0x00000000000079c5 */ /* 0x000fcc0000000000 */
[----:B------:R-:W-:Y:S01]  /*3730*/  HGMMA.64x16x16.F32 R104, R28, gdesc[UR4].tnspB, R104, gsb0 ;  /* 0x402000041c687df0 */ /* 0x000fe20008000868 */
[----:B------:R-:W-:Y:S01]  /*3740*/  UMOV UR6, UR11 ;  /* 0x0000000b00067c82 */ /* 0x000fe20008000000 */
[----:B------:R-:W-:Y:S01]  /*3750*/  UMOV UR7, 0xc0000010 ;  /* 0xc000001000077882 */ /* 0x000fe20000000000 */
[----:B------:R-:W-:Y:S01]  /*3760*/  UIADD3 UR11, UR10, 0x140, URZ ;  /* 0x000001400a0b7890 */ /* 0x000fe2000fffe03f */
        /* <DEDUP_REMOVED lines=90> */
[----:B------:R-:W-:Y:S02]  /*3d10*/  WARPGROUP.DEPBAR.LE gsb0, 0x0 ;  /* 0x00008000000079c5 */ /* 0x000fe40000010000 */
[----:B------:R-:W-:-:S06]  /*3d20*/  WARPGROUP.ARRIVE ;  /* 0x00000000000079c5 */ /* 0x000fcc0000000000 */
[----:B------:R-:W-:Y:S01]  /*3d30*/  HGMMA.64x16x16.F32 R88, R48, gdesc[UR4].tnspB, R88, gsb0 ;  /* 0x4020000430587df0 */ /* 0x000fe20008000858 */
[----:B------:R-:W-:Y:S01]  /*3d40*/  UIADD3 UR6, UR10, 0xe0, URZ ;  /* 0x000000e00a067890 */ /* 0x000fe2000fffe03f */
        /* <DEDUP_REMOVED lines=10> */
[----:B------:R-:W-:Y:S01]  /*3df0*/  UMOV UR6, UR10 ;  /* 0x0000000a00067c82 */ /* 0x000fe20008000000 */
[----:B------:R-:W-:Y:S01]  /*3e00*/  UMOV UR7, 0xc0000010 ;  /* 0xc000001000077882 */ /* 0x000fe20000000000 */
[----:B------:R-:W-:Y:S02]  /*3e10*/  WARPGROUP.DEPBAR.LE gsb0, 0x0 ;  /* 0x00008000000079c5 */ /* 0x000fe40000010000 */
[----:B------:R-:W-:-:S06]  /*3e20*/  WARPGROUP.ARRIVE ;  /* 0x00000000000079c5 */ /* 0x000fcc0000000000 */
[----:B------:R-:W-:Y:S03]  /*3e30*/  HGMMA.64x16x16.F32 R88, R52, gdesc[UR4].tnspB, R88, gsb0 ;  /* 0x4020000434587df0 */ /* 0x000fe60008000858 */
[----:B------:R-:W-:Y:S02]  /*3e40*/  WARPGROUP.DEPBAR.LE gsb0, 0x0 ;  /* 0x00008000000079c5 */ /* 0x000fe40000010000 */
[----:B------:R-:W-:Y:S05]  /*3e50*/  @!P0 BRA `(.L_x_23) ;  /* 0x0000000000048947 */ /* 0x000fea0003800000 */
[----:B------:R-:W-:Y:S01]  /*3e60*/  BPT.TRAP 0x1 ;  /* 0x000000040000795c */ /* 0x000fe20000300000 */
.L_x_23:
[----:B------:R-:W-:Y:S02]  /*3e70*/  UISETP.GT.U32.AND UP0, UPT, UR56, 0x1, UPT ;  /* 0x000000013800788c */ /* 0x000fe4000bf04070 */
[----:B------:R-:W-:-:S04]  /*3e80*/  UIADD3 UR17, UR17, 0x14228, URZ ;  /* 0x0001422811117890 */ /* 0x000fc8000fffe03f */
[----:B------:R-:W-:Y:S01]  /*3e90*/  PLOP3.LUT P1, PT, PT, PT, UP0, 0x80, 0x0 ;  /* 0x000000000000781c */ /* 0x000fe20003f2f008 */
[----:B------:R-:W-:-:S09]  /*3ea0*/  UPRMT UR17, URZ, 0x654, UR17 ;  /* 0x000006543f117896 */ /* 0x000fd20008000011 */
[----:B------:R-:W-:Y:S03]  /*3eb0*/  SYNCS.ARRIVE.TRANS64.RED.A1T0 RZ, [UR17], RZ ;  /* 0x000000ffffff79a7 */ /* 0x000fe60008100411 */
[----:B------:R-:W-:Y:S05]  /*3ec0*/  @P1 BRA `(.L_x_24) ;  /* 0x0000000000041947 */ /* 0x000fea0003800000 */
[----:B------:R-:W-:Y:S01]  /*3ed0*/  BPT.TRAP 0x1 ;  /* 0x000000040000795c */ /* 0x000fe20000300000 */
.L_x_24:
[----:B-1----:R-:W1:Y:S01]  /*3ee0*/  LDC R6, c[0x0][0x28c] ;  /* 0x0000a300ff067b82 */ /* 0x002e620000000800 */
[----:B------:R-:W-:-:S04]  /*3ef0*/  UIADD3 UR60, UR16, 0x1, URZ ;  /* 0x00000001103c7890 */ /* 0x000fc8000fffe03f */
[----:B------:R-:W-:-:S04]  /*3f00*/  UISETP.NE.AND UP0, UPT, UR60, 0x5, UPT ;  /* 0x000000053c00788c */ /* 0x000fc8000bf05270 */
[----:B------:R-:W-:Y:S02]  /*3f10*/  USEL UR6, URZ, 0x1, UP0 ;  /* 0x000000013f067887 */ /* 0x000fe40008000000 */
[----:B------:R-:W-:-:S04]  /*3f20*/  USEL UR60, UR60, URZ, UP0 ;  /* 0x0000003f3c3c7287 */ /* 0x000fc80008000000 */
[----:B------:R-:W-:Y:S02]  /*3f30*/  LOP3.LUT R112, R112, UR6, RZ, 0x3c, !PT ;  /* 0x0000000670707c12 */ /* 0x000fe4000f8e3cff */
[----:B-1----:R-:W-:-:S13]  /*3f40*/  ISETP.GE.AND P2, PT, R6, 0x81, PT ;  /* 0x000000810600780c */ /* 0x002fda0003f46270 */
[----:B------:R-:W-:Y:S05]  /*3f50*/  @!P2 BRA `(.L_x_25) ;  /* 0x0000002c0098a947 */ /* 0x000fea0003800000 */
[----:B------:R-:W-:Y:S01]  /*3f60*/  VIADD R6, R6, 0x7f ;  /* 0x0000007f06067836 */ /* 0x000fe20000000000 */
[----:B------:R-:W-:Y:S01]  /*3f70*/  MOV R9, R4 ;  /* 0x0000000400097202 */ /* 0x000fe20000000f00 */
[----:B------:R-:W-:-:S03]  /*3f80*/  ULDC UR17, c[0x0][0x604] ;  /* 0x0001810000117ab9 */ /* 0x000fc60000000800 */
[----:B------:R-:W-:-:S04]  /*3f90*/  SHF.R.S32.HI R7, RZ, 0x1f, R6 ;  /* 0x0000001fff077819 */ /* 0x000fc80000011406 */
[----:B------:R-:W-:Y:S01]  /*3fa0*/  LEA.HI R6, R7, R6, RZ, 0x7 ;  /* 0x0000000607067211 */ /* 0x000fe200078f38ff */
[----:B------:R-:W-:-:S03]  /*3fb0*/  IMAD.MOV.U32 R7, RZ, RZ, R5 ;  /* 0x000000ffff077224 */ /* 0x000fc600078e0005 */
[----:B------:R-:W-:-:S07]  /*3fc0*/  SHF.R.S32.HI R6, RZ, 0x7, R6 ;  /* 0x00000007ff067819 */ /* 0x000fce0000011406 */
.L_x_36:
[----:B------:R-:W-:Y:S05]  /*3fd0*/  @!P0 BRA `(.L_x_26) ;  /* 0x0000000000048947 */ /* 0x000fea0003800000 */
[----:B------:R-:W-:Y:S01]  /*3fe0*/  BPT.TRAP 0x1 ;  /* 0x000000040000795c */ /* 0x000fe20000300000 */
.L_x_26:
[----:B------:R-:W-:Y:S01]  /*3ff0*/  ULEA UR6, UR60, UR39, 0x3 ;  /* 0x000000273c067291 */ /* 0x000fe2000f8e183f */
[----:B------:R-:W-:-:S08]  /*4000*/  SHF.L.U32 R4, R112, 0x1f, RZ ;  /* 0x0000001f70047819 */ /* 0x000fd000000006ff */
[----:B------:R-:W1:Y:S02]  /*4010*/  SYNCS.PHASECHK.TRANS64.TRYWAIT P2, [UR6+0x14200], R4 ;  /* 0x01420004ff0075a7 */ /* 0x000e640008040146 */
[----:B-1----:R-:W-:Y:S05]  /*4020*/  @!P2 BRA `(.L_x_27) ;  /* 0x0000005c00a8a947 */ /* 0x002fea0003800000 */
.L_x_116:
[----:B------:R-:W-:Y:S01]  /*4030*/  UIMAD UR14, UR60, 0x300, UR49 ;  /* 0x000003003c0e78a4 */ /* 0x000fe2000f8e0231 */
[----:B------:R-:W-:Y:S01]  /*4040*/  WARPGROUP.ARRIVE ;  /* 0x00000000000079c5 */ /* 0x000fe20000000000 */
[----:B------:R-:W-:Y:S01]  /*4050*/  UMOV UR15, 0xc0000010 ;  /* 0xc0000010000f7882 */ /* 0x000fe20000000000 */
[----:B------:R-:W-:Y:S01]  /*4060*/  UMOV UR7, 0xc0000010 ;  /* 0xc000001000077882 */ /* 0x000fe20000000000 */
[----:B------:R-:W-:Y:S02]  /*4070*/  UIADD3 UR6, UR14, 0x100, URZ ;  /* 0x000001000e067890 */ /* 0x000fe4000fffe03f */
[----:B------:R-:W-:Y:S01]  /*4080*/  UIADD3 UR10, UR14, 0x200, URZ ;  /* 0x000002000e0a7890 */ /* 0x000fe2000fffe03f */
[----:B------:R-:W-:Y:S02]  /*4090*/  UMOV UR11, 0xc0000010 ;  /* 0xc0000010000b7882 */ /* 0x000fe40000000000 */
[----:B------:R-:W-:Y:S03]  /*40a0*/  HGMMA.64x128x16.F32 R24, gdesc[UR12], RZ, !UPT, gsb0 ;  /* 0x01e000000c1879f0 */ /* 0x000fe6000c0008ff */
[----:B------:R-:W-:-:S02]  /*40b0*/  WARPGROUP.DEPBAR.LE gsb0, 0x0 ;  /* 0x00008000000079c5 */ /* 0x000fc40000010000 */
[----:B------:R-:W-:-:S07]  /*40c0*/  WARPGROUP.ARRIVE ;  /* 0x00000000000079c5 */ /* 0x000fce0000000000 */
[----:B------:R-:W-:Y:S03]  /*40d0*/  HGMMA.64x128x16.F32 R24, gdesc[UR4], R24, gsb0 ;  /* 0x01e00000041879f0 */ /* 0x000fe60008000818 */
[----:B------:R-:W-:Y:S02]  /*40e0*/  WARPGROUP.DEPBAR.LE gsb0, 0x0 ;  /* 0x00008000000079c5 */ /* 0x000fe40000010000 */
[----:B------:R-:W-:-:S07]  /*40f0*/  WARPGROUP.ARRIVE ;  /* 0x00000000000079c5 */ /* 0x000fce0000000000 */
[----:B------:R-:W-:Y:S01]  /*4100*/  HGMMA.64x128x16.F32 R24, gdesc[UR8], R24, gsb0 ;  /* 0x01e00000081879f0 */ /* 0x000fe20008000818 */
[----:B------:R-:W-:-:S04]  /*4110*/  UIADD3 UR10, UR60, 0x1, URZ ;  /* 0x000000013c0a7890 */ /* 0x000fc8000fffe03f */
[----:B------:R-:W-:-:S04]  /*4120*/  UISETP.NE.AND UP0, UPT, UR10, 0x5, UPT ;  /* 0x000000050a00788c */ /* 0x000fc8000bf05270 */
[----:B------:R-:W-:Y:S02]  /*4130*/  USEL UR6, URZ, 0x1, UP0 ;  /* 0x000000013f067887 */ /* 0x000fe40008000000 */
[----:B------:R-:W-:-:S04]  /*4140*/  USEL UR10, UR10, URZ, UP0 ;  /* 0x0000003f0a0a7287 */ /* 0x000fc80008000000 */
[----:B------:R-:W-:Y:S01]  /*4150*/  LOP3.LUT R112, R112, UR6, RZ, 0x3c, !PT ;  /* 0x0000000670707c12 */ /* 0x000fe2000f8e3cff */
[----:B------:R-:W-:Y:S02]  /*4160*/  WARPGROUP.DEPBAR.LE gsb0, 0x0 ;  /* 0x00008000000079c5 */ /* 0x000fe40000010000 */
[----:B------:R-:W-:Y:S05]  /*4170*/  @!P0 BRA `(.L_x_28) ;  /* 0x0000000000048947 */ /* 0x000fea0003800000 */
[----:B------:R-:W-:Y:S01]  /*4180*/  BPT.TRAP 0x1 ;  /* 0x000000040000795c */ /* 0x000fe20000300000 */
.L_x_28:
[----:B-1----:R-:W-:Y:S01]  /*4190*/  FMNMX R4, R24, R9, !PT ;  /* 0x0000000918047209 */ /* 0x002fe20007800000 */
[----:B------:R-:W-:Y:S01]  /*41a0*/  ULEA UR6, UR10, UR39, 0x3 ;  /* 0x000000270a067291 */ /* 0x000fe2000f8e183f */
[----:B------:R-:W-:Y:S02]  /*41b0*/  FMNMX R10, R26, R7, !PT ;  /* 0x000000071a0a7209 */ /* 0x000fe40007800000 */
        /* <DEDUP_REMOVED lines=41> */
[----:B------:R-:W-:Y:S01]  /*4450*/  FMNMX R10, R34, R5, !PT ;  /* 0x00000005220a7209 */ /* 0x000fe20007800000 */
[----:B------:R-:W-:Y:S02]  /*4460*/  FADD R12, -R12, R9 ;  /* 0x000000090c0c7221 */ /* 0x000fe40000000100 */
        /* <DEDUP_REMOVED lines=18> */
[----:B------:R-:W-:Y:S01]  /*4590*/  @!P6 FMUL R24, R24, 0.5 ;  /* 0x3f0000001818e820 */ /* 0x000fe20000400000 */
[----:B------:R-:W-:Y:S01]  /*45a0*/  FSETP.GEU.AND P2, PT, R28, -126, PT ;  /* 0xc2fc00001c00780b */ /* 0x000fe20003f4e000 */
[----:B------:R-:W-:Y:S01]  /*45b0*/  @!P3 FMUL R11, R11, 0.5 ;  /* 0x3f0000000b0bb820 */ /* 0x000fe20000400000 */
[----:B------:R-:W-:Y:S01]  /*45c0*/  FMNMX R5, R43, R10, !PT ;  /* 0x0000000a2b057209 */ /* 0x000fe20007800000 */
[--C-:B------:R-:W-:Y:S01]  /*45d0*/  FFMA R10, R36, UR17, -R116.reuse ;  /* 0x00000011240a7c23 */ /* 0x100fe20008000874 */
[--C-:B------:R-:W-:Y:S01]  /*45e0*/  FFMA R45, R53, UR17, -R116.reuse ;  /* 0x00000011352d7c23 */ /* 0x100fe20008000874 */
[----:B------:R-:W1:Y:S01]  /*45f0*/  MUFU.EX2 R24, R24 ;  /* 0x0000001800187308 */ /* 0x000e620000000800 */
[----:B------:R-:W-:Y:S01]  /*4600*/  @!P4 FMUL R8, R8, 0.5 ;  /* 0x3f0000000808c820 */ /* 0x000fe20000400000 */
[----:B------:R-:W-:Y:S01]  /*4610*/  FMNMX R14, R46, R5, !PT ;  /* 0x000000052e0e7209 */ /* 0x000fe20007800000 */
[--C-:B------:R-:W-:Y:S01]  /*4620*/  FFMA R41, R49, UR17, -R116.reuse ;  /* 0x0000001131297c23 */ /* 0x100fe20008000874 */
[----:B------:R-:W-:Y:S01]  /*4630*/  @!P5 FMUL R13, R13, 0.5 ;  /* 0x3f0000000d0dd820 */ /* 0x000fe20000400000 */
[--C-:B------:R-:W-:Y:S01]  /*4640*/  FFMA R40, R52, UR17, -R116.reuse ;  /* 0x0000001134287c23 */ /* 0x100fe20008000874 */
[----:B------:R-:W-:Y:S01]  /*4650*/  FMNMX R5, R47, R14, !PT ;  /* 0x0000000e2f057209 */ /* 0x000fe20007800000 */
[--C-:B------:R-:W-:Y:S01]  /*4660*/  FFMA R49, R56, UR17, -R116.reuse ;  /* 0x0000001138317c23 */ /* 0x100fe20008000874 */
[----:B------:R-:W2:Y:S01]  /*4670*/  MUFU.EX2 R11, R11 ;  /* 0x0000000b000b7308 */ /* 0x000ea20000000800 */
[----:B------:R-:W-:Y:S01]  /*4680*/  @!P2 FMUL R28, R28, 0.5 ;  /* 0x3f0000001c1ca820 */ /* 0x000fe20000400000 */
[----:B------:R-:W-:Y:S01]  /*4690*/  FMNMX R14, R50, R5, !PT ;  /* 0x00000005320e7209 */ /* 0x000fe20007800000 */
[--C-:B------:R-:W-:Y:S01]  /*46a0*/  FFMA R53, R60, UR17, -R116.reuse ;  /* 0x000000113c357c23 */ /* 0x100fe20008000874 */
[--C-:B------:R-:W-:Y:S01]  /*46b0*/  FFMA R52, R65, UR17, -R116.reuse ;  /* 0x0000001141347c23 */ /* 0x100fe20008000874 */
[--C-:B------:R-:W-:Y:S01]  /*46c0*/  FFMA R60, R73, UR17, -R116.reuse ;  /* 0x00000011493c7c23 */ /* 0x100fe20008000874 */
[----:B------:R-:W-:Y:S01]  /*46d0*/  FMNMX R5, R51, R14, !PT ;  /* 0x0000000e33057209 */ /* 0x000fe20007800000 */
[--C-:B------:R-:W-:Y:S01]  /*46e0*/  FFMA R56, R69, UR17, -R116.reuse ;  /* 0x0000001145387c23 */ /* 0x100fe20008000874 */
[----:B------:R-:W3:Y:S01]  /*46f0*/  MUFU.EX2 R8, R8 ;  /* 0x0000000800087308 */ /* 0x000ee20000000800 */
        /* <DEDUP_REMOVED lines=8> */
[----:B--2---:R-:W-:Y:S01]  /*4780*/  @!P3 FMUL R11, R11, R11 ;  /* 0x0000000b0b0bb220 */ /* 0x004fe20000400000 */
[----:B------:R-:W-:Y:S01]  /*4790*/  FSETP.GEU.AND P3, PT, R10, -126, PT ;  /* 0xc2fc00000a00780b */ /* 0x000fe20003f6e000 */
[----:B------:R-:W-:Y:S01]  /*47a0*/  FMUL R12, R12, UR17 ;  /* 0x000000110c0c7c20 */ /* 0x000fe20008400000 */
[----:B------:R-:W-:Y:S01]  /*47b0*/  FMNMX R5, R55, R14, !PT ;  /* 0x0000000e37057209 */ /* 0x000fe20007800000 */
[--C-:B------:R-:W-:Y:S01]  /*47c0*/  FFMA R14, R44, UR17, -R116.reuse ;  /* 0x000000112c0e7c23 */ /* 0x100fe20008000874 */
[--C-:B------:R-:W-:Y:S01]  /*47d0*/  FFMA R44, R57, UR17, -R116.reuse ;  /* 0x00000011392c7c23 */ /* 0x100fe20008000874 */
[----:B------:R-:W-:Y:S01]  /*47e0*/  @!P6 FMUL R15, R15, 0.5 ;  /* 0x3f0000000f0fe820 */ /* 0x000fe20000400000 */
[----:B------:R-:W2:Y:S01]  /*47f0*/  MUFU.EX2 R28, R28 ;  /* 0x0000001c001c7308 */ /* 0x000ea20000000800 */
[----:B---3--:R-:W-:Y:S01]  /*4800*/  @!P4 FMUL R8, R8, R8 ;  /* 0x000000080808c220 */ /* 0x008fe20000400000 */
[----:B------:R-:W-:Y:S01]  /*4810*/  FSETP.GEU.AND P4, PT, R21, -126, PT ;  /* 0xc2fc00001500780b */ /* 0x000fe20003f8e000 */
[--C-:B------:R-:W-:Y:S01]  /*4820*/  FFMA R57, R64, UR17, -R116.reuse ;  /* 0x0000001140397c23 */ /* 0x100fe20008000874 */
[----:B------:R-:W-:Y:S01]  /*4830*/  FMNMX R20, R58, R5, !PT ;  /* 0x000000053a147209 */ /* 0x000fe20007800000 */
[--C-:B------:R-:W-:Y:S01]  /*4840*/  FFMA R64, R77, UR17, -R116.reuse ;  /* 0x000000114d407c23 */ /* 0x100fe20008000874 */
[----:B------:R-:W-:Y:S01]  /*4850*/  FFMA R77, R84, UR17, -R116 ;  /* 0x00000011544d7c23 */ /* 0x000fe20008000874 */
[----:B------:R-:W-:Y:S01]  /*4860*/  @!P3 FMUL R10, R10, 0.5 ;  /* 0x3f0000000a0ab820 */ /* 0x000fe20000400000 */
[----:B------:R-:W3:Y:S01]  /*4870*/  MUFU.EX2 R15, R15 ;  /* 0x0000000f000f7308 */ /* 0x000ee20000000800 */
[----:B-1----:R-:W-:Y:S01]  /*4880*/  @!P5 FMUL R13, R13, R13 ;  /* 0x0000000d0d0dd220 */ /* 0x002fe20000400000 */
[----:B------:R-:W-:-:S02]  /*4890*/  FSETP.GEU.AND P5, PT, R32, -126, PT ;  /* 0xc2fc00002000780b */ /* 0x000fc40003fae000 */
[----:B------:R-:W-:-:S03]  /*48a0*/  FMNMX R5, R59, R20, !PT ;  /* 0x000000143b057209 */ /* 0x000fc60007800000 */
[----:B------:R-:W-:Y:S01]  /*48b0*/  @!P4 FMUL R21, R21, 0.5 ;  /* 0x3f0000001515c820 */ /* 0x000fe20000400000 */
[----:B------:R-:W1:Y:S01]  /*48c0*/  MUFU.EX2 R10, R10 ;  /* 0x0000000a000a7308 */ /* 0x000e620000000800 */
[----:B--2---:R-:W-:Y:S01]  /*48d0*/  @!P2 FMUL R28, R28, R28 ;  /* 0x0000001c1c1ca220 */ /* 0x004fe20000400000 */
[----:B------:R-:W-:Y:S02]  /*48e0*/  FSETP.GEU.AND P2, PT, R33, -126, PT ;  /* 0xc2fc00002100780b */ /* 0x000fe40003f4e000 */
[----:B------:R-:W-:-:S03]  /*48f0*/  FMNMX R20, R62, R5, !PT ;  /* 0x000000053e147209 */ /* 0x000fc60007800000 */
[----:B------:R-:W-:Y:S01]  /*4900*/  @!P5 FMUL R32, R32, 0.5 ;  /* 0x3f0000002020d820 */ /* 0x000fe20000400000 */
[----:B------:R-:W2:Y:S01]  /*4910*/  MUFU.EX2 R21, R21 ;  /* 0x0000001500157308 */ /* 0x000ea20000000800 */
[----:B---3--:R-:W-:Y:S01]  /*4920*/  @!P6 FMUL R15, R15, R15 ;  /* 0x0000000f0f0fe220 */ /* 0x008fe20000400000 */
[----:B------:R-:W-:Y:S02]  /*4930*/  FSETP.GEU.AND P6, PT, R14, -126, PT ;  /* 0xc2fc00000e00780b */ /* 0x000fe40003fce000 */
[----:B------:R-:W-:Y:S01]  /*4940*/  FMNMX R5, R63, R20, !PT ;  /* 0x000000143f057209 */ /* 0x000fe20007800000 */
[--C-:B------:R-:W-:Y:S01]  /*4950*/  FFMA R20, R48, UR17, -R116.reuse ;  /* 0x0000001130147c23 */ /* 0x100fe20008000874 */
[--C-:B------:R-:W-:Y:S01]  /*4960*/  FFMA R48, R61, UR17, -R116.reuse ;  /* 0x000000113d307c23 */ /* 0x100fe20008000874 */
[----:B------:R-:W-:Y:S01]  /*4970*/  @!P2 FMUL R33, R33, 0.5 ;  /* 0x3f0000002121a820 */ /* 0x000fe20000400000 */
[----:B------:R-:W3:Y:S01]  /*4980*/  MUFU.EX2 R32, R32 ;  /* 0x0000002000207308 */ /* 0x000ee20000000800 */
[----:B-1----:R-:W-:Y:S01]  /*4990*/  @!P3 FMUL R10, R10, R10 ;  /* 0x0000000a0a0ab220 */ /* 0x002fe20000400000 */
[----:B------:R-:W-:Y:S01]  /*49a0*/  FSETP.GEU.AND P3, PT, R37, -126, PT ;  /* 0xc2fc00002500780b */ /* 0x000fe20003f6e000 */
[--C-:B------:R-:W-:Y:S01]  /*49b0*/  FFMA R61, R68, UR17, -R116.reuse ;  /* 0x00000011443d7c23 */ /* 0x100fe20008000874 */
[----:B------:R-:W-:Y:S01]  /*49c0*/  FMNMX R36, R66, R5, !PT ;  /* 0x0000000542247209 */ /* 0x000fe20007800000 */
[----:B------:R-:W-:-:S02]  /*49d0*/  FFMA R68, R81, UR17, -R116 ;  /* 0x0000001151447c23 */ /* 0x000fc40008000874 */
        /* <DEDUP_REMOVED lines=9> */
[----:B------:R-:W-:-:S03]  /*4a70*/  FMNMX R36, R70, R5, !PT ;  /* 0x0000000546247209 */ /* 0x000fc60007800000 */
[----:B------:R-:W-:Y:S01]  /*4a80*/  @!P4 FMUL R20, R20, 0.5 ;  /* 0x3f0000001414c820 */ /* 0x000fe20000400000 */
[----:B------:R-:W3:Y:S01]  /*4a90*/  MUFU.EX2 R37, R37 ;  /* 0x0000002500257308 */ /* 0x000ee20000000800 */
[----:B-1----:R-:W-:Y:S01]  /*4aa0*/  @!P2 FMUL R33, R33, R33 ;  /* 0x000000212121a220 */ /* 0x002fe20000400000 */
[----:B------:R-:W-:Y:S02]  /*4ab0*/  FSETP.GEU.AND P2, PT, R40, -126, PT ;  /* 0xc2fc00002800780b */ /* 0x000fe40003f4e000 */
        /* <DEDUP_REMOVED lines=24> */
[----:B------:R-:W-:Y:S02]  /*4c40*/  FMNMX R36, R82, R5, !PT ;  /* 0x0000000552247209 */ /* 0x000fe40007800000 */
[----:B------:R-:W-:Y:S02]  /*4c50*/  FSETP.GEU.AND P2, PT, R48, -126, PT ;  /* 0xc2fc00003000780b */ /* 0x000fe40003f4e000 */
[----:B------:R-:W-:Y:S01]  /*4c60*/  FMNMX R5, R83, R36, !PT ;  /* 0x0000002453057209 */ /* 0x000fe20007800000 */
[----:B------:R-:W-:Y:S01]  /*4c70*/  @!P5 FMUL R53, R53, 0.5 ;  /* 0x3f0000003535d820 */ /* 0x000fe20000400000 */
[----:B------:R-:W3:Y:S01]  /*4c80*/  MUFU.EX2 R44, R44 ;  /* 0x0000002c002c7308 */ /* 0x000ee20000000800 */
[----:B-1----:R-:W-:Y:S01]  /*4c90*/  @!P6 FMUL R45, R45, R45 ;  /* 0x0000002d2d2de220 */ /* 0x002fe20000400000 */
[----:B------:R-:W-:-:S02]  /*4ca0*/  FSETP.GEU.AND P6, PT, R57, -126, PT ;  /* 0xc2fc00003900780b */ /* 0x000fc40003fce000 */
[----:B------:R-:W-:-:S04]  /*4cb0*/  FMNMX R36, R86, R5, !PT ;  /* 0x0000000556247209 */ /* 0x000fc80007800000 */
[----:B------:R-:W1:Y:S01]  /*4cc0*/  MUFU.EX2 R53, R53 ;  /* 0x0000003500357308 */ /* 0x000e620000000800 */
[----:B--2---:R-:W-:Y:S01]  /*4cd0*/  @!P3 FMUL R49, R49, R49 ;  /* 0x000000313131b220 */ /* 0x004fe20000400000 */
[----:B------:R-:W-:Y:S01]  /*4ce0*/  FSETP.GEU.AND P3, PT, R52, -126, PT ;  /* 0xc2fc00003400780b */ /* 0x000fe20003f6e000 */
[----:B------:R-:W-:Y:S01]  /*4cf0*/  @!P2 FMUL R48, R48, 0.5 ;  /* 0x3f0000003030a820 */ /* 0x000fe20000400000 */
[----:B------:R-:W-:-:S03]  /*4d00*/  FMNMX R36, R87, R36, !PT ;  /* 0x0000002457247209 */ /* 0x000fc60007800000 */
[----:B------:R-:W-:Y:S02]  /*4d10*/  @!P6 FMUL R57, R57, 0.5 ;  /* 0x3f0000003939e820 */ /* 0x000fe40000400000 */
[----:B------:R-:W2:Y:S01]  /*4d20*/  SHFL.BFLY PT, R5, R36, 0x1, 0x1f ;  /* 0x0c201f0024057f89 */ /* 0x000ea200000e0000 */
[----:B---3--:R-:W-:Y:S01]  /*4d30*/  @!P4 FMUL R44, R44, R44 ;  /* 0x0000002c2c2cc220 */ /* 0x008fe20000400000 */
[----:B------:R-:W-:Y:S01]  /*4d40*/  FSETP.GEU.AND P4, PT, R61, -126, PT ;  /* 0xc2fc00003d00780b */ /* 0x000fe20003f8e000 */
[----:B------:R-:W3:Y:S03]  /*4d50*/  MUFU.EX2 R48, R48 ;  /* 0x0000003000307308 */ /* 0x000ee60000000800 */
[----:B------:R-:W-:Y:S01]  /*4d60*/  @!P3 FMUL R52, R52, 0.5 ;  /* 0x3f0000003434b820 */ /* 0x000fe20000400000 */
[----:B-1----:R-:W-:Y:S01]  /*4d70*/  @!P5 FMUL R53, R53, R53 ;  /* 0x000000353535d220 */ /* 0x002fe20000400000 */
[----:B------:R-:W-:-:S03]  /*4d80*/  FSETP.GEU.AND P5, PT, R56, -126, PT ;  /* 0xc2fc00003800780b */ /* 0x000fc60003fae000 */
[----:B------:R-:W1:Y:S04]  /*4d90*/  MUFU.EX2 R57, R57 ;  /* 0x0000003900397308 */ /* 0x000e680000000800 */
[----:B------:R-:W-:-:S04]  /*4da0*/  @!P4 FMUL R61, R61, 0.5 ;  /* 0x3f0000003d3dc820 */ /* 0x000fc80000400000 */
[----:B------:R-:W4:Y:S01]  /*4db0*/  MUFU.EX2 R52, R52 ;  /* 0x0000003400347308 */ /* 0x000f220000000800 */
[----:B---3--:R-:W-:Y:S01]  /*4dc0*/  @!P2 FMUL R48, R48, R48 ;  /* 0x000000303030a220 */ /* 0x008fe20000400000 */
[----:B------:R-:W-:Y:S01]  /*4dd0*/  FSETP.GEU.AND P2, PT, R65, -126, PT ;  /* 0xc2fc00004100780b */ /* 0x000fe20003f4e000 */
[----:B------:R-:W-:Y:S01]  /*4de0*/  @!P5 FMUL R56, R56, 0.5 ;  /* 0x3f0000003838d820 */ /* 0x000fe20000400000 */
[----:B--2---:R-:W-:-:S04]  /*4df0*/  FMNMX R5, R36, R5, !PT ;  /* 0x0000000524057209 */ /* 0x004fc80007800000 */
[----:B------:R-:W2:Y:S01]  /*4e00*/  MUFU.EX2 R61, R61 ;  /* 0x0000003d003d7308 */ /* 0x000ea20000000800 */
[----:B-1----:R-:W-:Y:S01]  /*4e10*/  @!P6 FMUL R57, R57, R57 ;  /* 0x000000393939e220 */ /* 0x002fe20000400000 */
[----:B------:R-:W-:Y:S01]  /*4e20*/  FSETP.GEU.AND P6, PT, R60, -126, PT ;  /* 0xc2fc00003c00780b */ /* 0x000fe20003fce000 */
[----:B------:R-:W1:Y:S02]  /*4e30*/  SHFL.BFLY PT, R36, R5, 0x2, 0x1f ;  /* 0x0c401f0005247f89 */ /* 0x000e6400000e0000 */
[----:B------:R-:W-:Y:S01]  /*4e40*/  FADD R9, R28, R57 ;  /* 0x000000391c097221 */ /* 0x000fe20000000000 */
[----:B------:R-:W-:Y:S01]  /*4e50*/  F2FP.F16.F32.PACK_AB R28, R15, R28 ;  /* 0x0000001c0f1c723e */ /* 0x000fe200000000ff */
[----:B------:R-:W-:Y:S01]  /*4e60*/  @!P2 FMUL R65, R65, 0.5 ;  /* 0x3f0000004141a820 */ /* 0x000fe20000400000 */
[----:B------:R-:W3:Y:S01]  /*4e70*/  MUFU.EX2 R56, R56 ;  /* 0x0000003800387308 */ /* 0x000ee20000000800 */
[----:B----4-:R-:W-:Y:S01]  /*4e80*/  @!P3 FMUL R52, R52, R52 ;  /* 0x000000343434b220 */ /* 0x010fe20000400000 */
[----:B------:R-:W-:-:S05]  /*4e90*/  FSETP.GEU.AND P3, PT, R69, -126, PT ;  /* 0xc2fc00004500780b */ /* 0x000fca0003f6e000 */
[----:B------:R-:W-:Y:S01]  /*4ea0*/  @!P6 FMUL R60, R60, 0.5 ;  /* 0x3f0000003c3ce820 */ /* 0x000fe20000400000 */
[----:B------:R-:W4:Y:S01]  /*4eb0*/  MUFU.EX2 R65, R65 ;  /* 0x0000004100417308 */ /* 0x000f220000000800 */
[----:B--2---:R-:W-:Y:S01]  /*4ec0*/  @!P4 FMUL R61, R61, R61 ;  /* 0x0000003d3d3dc220 */ /* 0x004fe20000400000 */
[----:B------:R-:W-:-:S05]  /*4ed0*/  FSETP.GEU.AND P4, PT, R64, -126, PT ;  /* 0xc2fc00004000780b */ /* 0x000fca0003f8e000 */
[----:B------:R-:W-:Y:S01]  /*4ee0*/  @!P3 FMUL R69, R69, 0.5 ;  /* 0x3f0000004545b820 */ /* 0x000fe20000400000 */
[----:B------:R-:W2:Y:S01]  /*4ef0*/  MUFU.EX2 R60, R60 ;  /* 0x0000003c003c7308 */ /* 0x000ea20000000800 */
[----:B---3--:R-:W-:Y:S01]  /*4f00*/  @!P5 FMUL R56, R56, R56 ;  /* 0x000000383838d220 */ /* 0x008fe20000400000 */
[----:B------:R-:W-:Y:S02]  /*4f10*/  FSETP.GEU.AND P5, PT, R73, -126, PT ;  /* 0xc2fc00004900780b */ /* 0x000fe40003fae000 */
[----:B-1----:R-:W-:-:S03]  /*4f20*/  FMNMX R5, R5, R36, !PT ;  /* 0x0000002405057209 */ /* 0x002fc60007800000 */
[----:B------:R-:W-:Y:S01]  /*4f30*/  @!P4 FMUL R64, R64, 0.5 ;  /* 0x3f0000004040c820 */ /* 0x000fe20000400000 */
[----:B------:R-:W1:Y:S01]  /*4f40*/  MUFU.EX2 R69, R69 ;  /* 0x0000004500457308 */ /* 0x000e620000000800 */
[----:B----4-:R-:W-:Y:S01]  /*4f50*/  @!P2 FMUL R65, R65, R65 ;  /* 0x000000414141a220 */ /* 0x010fe20000400000 */
[----:B------:R-:W-:-:S04]  /*4f60*/  FSETP.NEU.AND P2, PT, R5, -INF , PT ;  /* 0xff8000000500780b */ /* 0x000fc80003f4d000 */
[----:B------:R-:W-:Y:S01]  /*4f70*/  FSEL R36, R5, RZ, P2 ;  /* 0x000000ff05247208 */ /* 0x000fe20001000000 */
[----:B------:R-:W-:Y:S01]  /*4f80*/  @!P5 FMUL R73, R73, 0.5 ;  /* 0x3f0000004949d820 */ /* 0x000fe20000400000 */
[----:B------:R-:W3:Y:S01]  /*4f90*/  MUFU.EX2 R64, R64 ;  /* 0x0000004000407308 */ /* 0x000ee20000000800 */
[----:B--2---:R-:W-:Y:S01]  /*4fa0*/  @!P6 FMUL R60, R60, R60 ;  /* 0x0000003c3c3ce220 */ /* 0x004fe20000400000 */
[----:B------:R-:W-:Y:S01]  /*4fb0*/  FSETP.GEU.AND P6, PT, R68, -126, PT ;  /* 0xc2fc00004400780b */ /* 0x000fe20003fce000 */
[C---:B------:R-:W-:Y:S01]  /*4fc0*/  FMUL R29, R36.reuse, UR17 ;  /* 0x00000011241d7c20 */ /* 0x040fe20008400000 */
[----:B------:R-:W-:Y:S01]  /*4fd0*/  FSETP.GEU.AND P2, PT, R77, -126, PT ;  /* 0xc2fc00004d00780b */ /* 0x000fe20003f4e000 */
[----:B------:R-:W-:Y:S01]  /*4fe0*/  FADD R117, -R36, R7 ;  /* 0x0000000724757221 */ /* 0x000fe20000000100 */
[----:B------:R-:W-:Y:S01]  /*4ff0*/  FADD R7, R24, R49 ;  /* 0x0000003118077221 */ /* 0x000fe20000000000 */
[--C-:B------:R-:W-:Y:S01]  /*5000*/  FFMA R25, R26, UR17, -R29.reuse ;  /* 0x000000111a197c23 */ /* 0x100fe2000800081d */
[----:B------:R-:W2:Y:S01]  /*5010*/  MUFU.EX2 R73, R73 ;  /* 0x0000004900497308 */ /* 0x000ea20000000800 */
[----:B-1----:R-:W-:Y:S01]  /*5020*/  @!P3 FMUL R69, R69, R69 ;  /* 0x000000454545b220 */ /* 0x002fe20000400000 */
[----:B------:R-:W-:Y:S01]  /*5030*/  FSETP.GEU.AND P3, PT, R72, -126, PT ;  /* 0xc2fc00004800780b */ /* 0x000fe20003f6e000 */
[--C-:B------:R-:W-:Y:S01]  /*5040*/  FFMA R26, R30, UR17, -R29.reuse ;  /* 0x000000111e1a7c23 */ /* 0x100fe2000800081d */
[--C-:B------:R-:W-:Y:S01]  /*5050*/  FFMA R27, R27, UR17, -R29.reuse ;  /* 0x000000111b1b7c23 */ /* 0x100fe2000800081d */
[--C-:B------:R-:W-:Y:S01]  /*5060*/  FFMA R34, R34, UR17, -R29.reuse ;  /* 0x0000001122227c23 */ /* 0x100fe2000800081d */
[--C-:B------:R-:W-:Y:S01]  /*5070*/  FFMA R31, R31, UR17, -R29.reuse ;  /* 0x000000111f1f7c23 */ /* 0x100fe2000800081d */
[----:B------:R-:W-:Y:S01]  /*5080*/  @!P6 FMUL R68, R68, 0.5 ;  /* 0x3f0000004444e820 */ /* 0x000fe20000400000 */
[--C-:B------:R-:W-:Y:S01]  /*5090*/  FFMA R81, R35, UR17, -R29.reuse ;  /* 0x0000001123517c23 */ /* 0x100fe2000800081d */
[----:B---3--:R-:W-:Y:S01]  /*50a0*/  @!P4 FMUL R64, R64, R64 ;  /* 0x000000404040c220 */ /* 0x008fe20000400000 */
[----:B------:R-:W-:Y:S01]  /*50b0*/  FSETP.GEU.AND P4, PT, R25, -126, PT ;  /* 0xc2fc00001900780b */ /* 0x000fe20003f8e000 */
[----:B------:R-:W-:Y:S01]  /*50c0*/  @!P2 FMUL R77, R77, 0.5 ;  /* 0x3f0000004d4da820 */ /* 0x000fe20000400000 */
[--C-:B------:R-:W-:Y:S01]  /*50d0*/  FFMA R38, R38, UR17, -R29.reuse ;  /* 0x0000001126267c23 */ /* 0x100fe2000800081d */
[----:B------:R-:W1:Y:S01]  /*50e0*/  MUFU.EX2 R68, R68 ;  /* 0x0000004400447308 */ /* 0x000e620000000800 */
[--C-:B------:R-:W-:Y:S01]  /*50f0*/  FFMA R42, R42, UR17, -R29.reuse ;  /* 0x000000112a2a7c23 */ /* 0x100fe2000800081d */
[----:B------:R-:W-:Y:S01]  /*5100*/  @!P3 FMUL R72, R72, 0.5 ;  /* 0x3f0000004848b820 */ /* 0x000fe20000400000 */
[--C-:B------:R-:W-:Y:S01]  /*5110*/  FFMA R59, R59, UR17, -R29.reuse ;  /* 0x000000113b3b7c23 */ /* 0x100fe2000800081d */
[----:B--2---:R-:W-:Y:S01]  /*5120*/  @!P5 FMUL R73, R73, R73 ;  /* 0x000000494949d220 */ /* 0x004fe20000400000 */
[----:B------:R-:W-:Y:S01]  /*5130*/  FSETP.GEU.AND P5, PT, R27, -126, PT ;  /* 0xc2fc00001b00780b */ /* 0x000fe20003fae000 */
[--C-:B------:R-:W-:Y:S01]  /*5140*/  FFMA R75, R75, UR17, -R29.reuse ;  /* 0x000000114b4b7c23 */ /* 0x100fe2000800081d */
[--C-:B------:R-:W-:Y:S01]  /*5150*/  FFMA R83, R83, UR17, -R29.reuse ;  /* 0x0000001153537c23 */ /* 0x100fe2000800081d */
[----:B------:R-:W2:Y:S01]  /*5160*/  MUFU.EX2 R72, R72 ;  /* 0x0000004800487308 */ /* 0x000ea20000000800 */
[--C-:B------:R-:W-:Y:S01]  /*5170*/  FFMA R71, R71, UR17, -R29.reuse ;  /* 0x0000001147477c23 */ /* 0x100fe2000800081d */
[----:B------:R-:W-:Y:S01]  /*5180*/  @!P4 FMUL R25, R25, 0.5 ;  /* 0x3f0000001919c820 */ /* 0x000fe20000400000 */
[--C-:B------:R-:W-:Y:S01]  /*5190*/  FFMA R85, R86, UR17, -R29.reuse ;  /* 0x0000001156557c23 */ /* 0x100fe2000800081d */
[--C-:B------:R-:W-:Y:S01]  /*51a0*/  FFMA R79, R79, UR17, -R29.reuse ;  /* 0x000000114f4f7c23 */ /* 0x100fe2000800081d */
[----:B------:R-:W-:Y:S01]  /*51b0*/  FFMA R87, R87, UR17, -R29 ;  /* 0x0000001157577c23 */ /* 0x000fe2000800081d */
[----:B------:R-:W-:Y:S01]  /*51c0*/  FADD R36, R20, R73 ;  /* 0x0000004914247221 */ /* 0x000fe20000000000 */
[----:B------:R-:W-:Y:S01]  /*51d0*/  FMUL R117, R117, UR17 ;  /* 0x0000001175757c20 */ /* 0x000fe20008400000 */
[----:B------:R-:W3:Y:S01]  /*51e0*/  MUFU.EX2 R77, R77 ;  /* 0x0000004d004d7308 */ /* 0x000ee20000000800 */
[----:B-1----:R-:W-:Y:S01]  /*51f0*/  @!P6 FMUL R68, R68, R68 ;  /* 0x000000444444e220 */ /* 0x002fe20000400000 */
[----:B------:R-:W-:Y:S01]  /*5200*/  FSETP.GEU.AND P6, PT, R26, -126, PT ;  /* 0xc2fc00001a00780b */ /* 0x000fe20003fce000 */
[----:B------:R-:W-:Y:S01]  /*5210*/  @!P5 FMUL R27, R27, 0.5 ;  /* 0x3f0000001b1bd820 */ /* 0x000fe20000400000 */
[----:B------:R-:W-:Y:S01]  /*5220*/  FADD R36, R9, R36 ;  /* 0x0000002409247221 */ /* 0x000fe20000000000 */
[----:B------:R-:W-:Y:S01]  /*5230*/  FADD R9, R10, R61 ;  /* 0x0000003d0a097221 */ /* 0x000fe20000000000 */
[----:B------:R-:W-:-:S02]  /*5240*/  F2FP.F16.F32.PACK_AB R24, R11, R24 ;  /* 0x000000180b18723e */ /* 0x000fc400000000ff */
[----:B------:R-:W1:Y:S01]  /*5250*/  MUFU.EX2 R25, R25 ;  /* 0x0000001900197308 */ /* 0x000e620000000800 */
[----:B--2---:R-:W-:Y:S01]  /*5260*/  @!P3 FMUL R72, R72, R72 ;  /* 0x000000484848b220 */ /* 0x004fe20000400000 */
[----:B------:R-:W-:-:S05]  /*5270*/  FSETP.GEU.AND P3, PT, R34, -126, PT ;  /* 0xc2fc00002200780b */ /* 0x000fca0003f6e000 */
        /* <DEDUP_REMOVED lines=10> */
[----:B------:R1:W2:Y:S01]  /*5320*/  MUFU.EX2 R80, R34 ;  /* 0x0000002200507308 */ /* 0x0002a20000000800 */
[----:B---3--:R-:W-:Y:S01]  /*5330*/  FFMA R26, R39, UR17, -R29 ;  /* 0x00000011271a7c23 */ /* 0x008fe2000800081d */
[----:B----4-:R-:W-:Y:S01]  /*5340*/  @!P5 FMUL R30, R30, R30 ;  /* 0x0000001e1e1ed220 */ /* 0x010fe20000400000 */
[----:B------:R-:W-:-:S04]  /*5350*/  FSETP.GEU.AND P5, PT, R38, -126, PT ;  /* 0xc2fc00002600780b */ /* 0x000fc80003fae000 */
[----:B------:R-:W-:Y:S01]  /*5360*/  @!P4 FMUL R81, R81, 0.5 ;  /* 0x3f0000005151c820 */ /* 0x000fe20000400000 */
[----:B------:R3:W4:Y:S01]  /*5370*/  MUFU.EX2 R35, R31 ;  /* 0x0000001f00237308 */ /* 0x0007220000000800 */
[----:B-----5:R-:W-:Y:S01]  /*5380*/  @!P6 FMUL R76, R76, R76 ;  /* 0x0000004c4c4ce220 */ /* 0x020fe20000400000 */
[----:B------:R-:W-:Y:S01]  /*5390*/  FSETP.GEU.AND P6, PT, R26, -126, PT ;  /* 0xc2fc00001a00780b */ /* 0x000fe20003fce000 */
[----:B-1----:R-:W-:-:S05]  /*53a0*/  FFMA R34, R47, UR17, -R29 ;  /* 0x000000112f227c23 */ /* 0x002fca000800081d */
[----:B------:R-:W1:Y:S01]  /*53b0*/  MUFU.EX2 R81, R81 ;  /* 0x0000005100517308 */ /* 0x000e620000000800 */
[----:B------:R-:W-:Y:S01]  /*53c0*/  @!P5 FMUL R38, R38, 0.5 ;  /* 0x3f0000002626d820 */ /* 0x000fe20000400000 */
[----:B--2---:R-:W-:Y:S01]  /*53d0*/  @!P3 FMUL R80, R80, R80 ;  /* 0x000000505050b220 */ /* 0x004fe20000400000 */
[----:B------:R-:W-:Y:S01]  /*53e0*/  FSETP.GEU.AND P3, PT, R27, -126, PT ;  /* 0xc2fc00001b00780b */ /* 0x000fe20003f6e000 */
[----:B---3--:R-:W-:-:S03]  /*53f0*/  FFMA R31, R46, UR17, -R29 ;  /* 0x000000112e1f7c23 */ /* 0x008fc6000800081d */
[----:B------:R-:W-:Y:S01]  /*5400*/  @!P6 FMUL R26, R26, 0.5 ;  /* 0x3f0000001a1ae820 */ /* 0x000fe20000400000 */
[----:B------:R2:W3:Y:S01]  /*5410*/  MUFU.EX2 R39, R38 ;  /* 0x0000002600277308 */ /* 0x0004e20000000800 */
[----:B----4-:R-:W-:Y:S01]  /*5420*/  @!P2 FMUL R35, R35, R35 ;  /* 0x000000232323a220 */ /* 0x010fe20000400000 */
[----:B------:R-:W-:-:S06]  /*5430*/  FSETP.GEU.AND P2, PT, R42, -126, PT ;  /* 0xc2fc00002a00780b */ /* 0x000fcc0003f4e000 */
[----:B------:R4:W5:Y:S01]  /*5440*/  MUFU.EX2 R84, R26 ;  /* 0x0000001a00547308 */ /* 0x0009620000000800 */
[----:B------:R-:W-:Y:S01]  /*5450*/  @!P3 FMUL R27, R27, 0.5 ;  /* 0x3f0000001b1bb820 */ /* 0x000fe20000400000 */
[----:B-1----:R-:W-:Y:S01]  /*5460*/  @!P4 FMUL R81, R81, R81 ;  /* 0x000000515151c220 */ /* 0x002fe20000400000 */
[----:B------:R-:W-:Y:S01]  /*5470*/  FSETP.GEU.AND P4, PT, R31, -126, PT ;  /* 0xc2fc00001f00780b */ /* 0x000fe20003f8e000 */
[----:B--2---:R-:W-:-:S03]  /*5480*/  FFMA R38, R51, UR17, -R29 ;  /* 0x0000001133267c23 */ /* 0x004fc6000800081d */
[----:B------:R-:W-:Y:S01]  /*5490*/  @!P2 FMUL R42, R42, 0.5 ;  /* 0x3f0000002a2aa820 */ /* 0x000fe20000400000 */
[----:B------:R1:W2:Y:S01]  /*54a0*/  MUFU.EX2 R46, R27 ;  /* 0x0000001b002e7308 */ /* 0x0002a20000000800 */
[----:B----4-:R-:W-:Y:S01]  /*54b0*/  FFMA R26, R50, UR17, -R29 ;  /* 0x00000011321a7c23 */ /* 0x010fe2000800081d */
[----:B---3--:R-:W-:Y:S01]  /*54c0*/  @!P5 FMUL R39, R39, R39 ;  /* 0x000000272727d220 */ /* 0x008fe20000400000 */
[----:B------:R-:W-:-:S05]  /*54d0*/  FSETP.GEU.AND P5, PT, R34, -126, PT ;  /* 0xc2fc00002200780b */ /* 0x000fca0003fae000 */
[----:B------:R3:W4:Y:S01]  /*54e0*/  MUFU.EX2 R43, R42 ;  /* 0x0000002a002b7308 */ /* 0x0007220000000800 */
[----:B-----5:R-:W-:Y:S01]  /*54f0*/  @!P6 FMUL R84, R84, R84 ;  /* 0x000000545454e220 */ /* 0x020fe20000400000 */
[----:B------:R-:W-:Y:S01]  /*5500*/  FSETP.GEU.AND P6, PT, R26, -126, PT ;  /* 0xc2fc00001a00780b */ /* 0x000fe20003fce000 */
[----:B------:R-:W-:Y:S01]  /*5510*/  @!P4 FMUL R31, R31, 0.5 ;  /* 0x3f0000001f1fc820 */ /* 0x000fe20000400000 */
[----:B-1----:R-:W-:-:S04]  /*5520*/  FFMA R27, R54, UR17, -R29 ;  /* 0x00000011361b7c23 */ /* 0x002fc8000800081d */
[----:B------:R1:W5:Y:S01]  /*5530*/  MUFU.EX2 R47, R31 ;  /* 0x0000001f002f7308 */ /* 0x0003620000000800 */
[----:B------:R-:W-:Y:S01]  /*5540*/  @!P5 FMUL R34, R34, 0.5 ;  /* 0x3f0000002222d820 */ /* 0x000fe20000400000 */
[----:B--2---:R-:W-:Y:S01]  /*5550*/  @!P3 FMUL R46, R46, R46 ;  /* 0x0000002e2e2eb220 */ /* 0x004fe20000400000 */
[----:B------:R-:W-:Y:S01]  /*5560*/  FSETP.GEU.AND P3, PT, R27, -126, PT ;  /* 0xc2fc00001b00780b */ /* 0x000fe20003f6e000 */
[----:B---3--:R-:W-:-:S03]  /*5570*/  FFMA R42, R82, UR17, -R29 ;  /* 0x00000011522a7c23 */ /* 0x008fc6000800081d */
[----:B------:R-:W-:Y:S01]  /*5580*/  @!P6 FMUL R26, R26, 0.5 ;  /* 0x3f0000001a1ae820 */ /* 0x000fe20000400000 */
[----:B------:R2:W3:Y:S01]  /*5590*/  MUFU.EX2 R50, R34 ;  /* 0x0000002200327308 */ /* 0x0004e20000000800 */
[----:B----4-:R-:W-:Y:S01]  /*55a0*/  @!P2 FMUL R43, R43, R43 ;  /* 0x0000002b2b2ba220 */ /* 0x010fe20000400000 */
[----:B-1----:R-:W-:Y:S01]  /*55b0*/  FFMA R31, R55, UR17, -R29 ;  /* 0x00000011371f7c23 */ /* 0x002fe2000800081d */
[----:B------:R-:W-:-:S05]  /*55c0*/  FSETP.GEU.AND P2, PT, R38, -126, PT ;  /* 0xc2fc00002600780b */ /* 0x000fca0003f4e000 */
[----:B------:R1:W4:Y:S01]  /*55d0*/  MUFU.EX2 R51, R26 ;  /* 0x0000001a00337308 */ /* 0x0003220000000800 */
[----:B------:R-:W-:Y:S01]  /*55e0*/  @!P3 FMUL R27, R27, 0.5 ;  /* 0x3f0000001b1bb820 */ /* 0x000fe20000400000 */
[----:B-----5:R-:W-:Y:S01]  /*55f0*/  @!P4 FMUL R47, R47, R47 ;  /* 0x0000002f2f2fc220 */ /* 0x020fe20000400000 */
[----:B--2---:R-:W-:Y:S01]  /*5600*/  FFMA R34, R58, UR17, -R29 ;  /* 0x000000113a227c23 */ /* 0x004fe2000800081d */
[----:B------:R-:W-:-:S04]  /*5610*/  FSETP.GEU.AND P4, PT, R31, -126, PT ;  /* 0xc2fc00001f00780b */ /* 0x000fc80003f8e000 */
[----:B------:R2:W5:Y:S01]  /*5620*/  MUFU.EX2 R55, R27 ;  /* 0x0000001b00377308 */ /* 0x0005620000000800 */
[----:B---3--:R-:W-:Y:S01]  /*5630*/  @!P5 FMUL R50, R50, R50 ;  /* 0x000000323232d220 */ /* 0x008fe20000400000 */
[----:B------:R-:W-:Y:S01]  /*5640*/  FSETP.GEU.AND P5, PT, R34, -126, PT ;  /* 0xc2fc00002200780b */ /* 0x000fe20003fae000 */
[----:B------:R-:W-:Y:S01]  /*5650*/  @!P2 FMUL R38, R38, 0.5 ;  /* 0x3f0000002626a820 */ /* 0x000fe20000400000 */
[----:B-1----:R-:W-:-:S04]  /*5660*/  FFMA R26, R62, UR17, -R29 ;  /* 0x000000113e1a7c23 */ /* 0x002fc8000800081d */
[----:B------:R1:W3:Y:S01]  /*5670*/  MUFU.EX2 R54, R38 ;  /* 0x0000002600367308 */ /* 0x0002e20000000800 */
[----:B----4-:R-:W-:Y:S01]  /*5680*/  @!P6 FMUL R51, R51, R51 ;  /* 0x000000333333e220 */ /* 0x010fe20000400000 */
[----:B------:R-:W-:Y:S01]  /*5690*/  FSETP.GEU.AND P6, PT, R59, -126, PT ;  /* 0xc2fc00003b00780b */ /* 0x000fe20003fce000 */
[----:B------:R-:W-:Y:S01]  /*56a0*/  @!P4 FMUL R31, R31, 0.5 ;  /* 0x3f0000001f1fc820 */ /* 0x000fe20000400000 */
[----:B--2---:R-:W-:-:S03]  /*56b0*/  FFMA R27, R63, UR17, -R29 ;  /* 0x000000113f1b7c23 */ /* 0x004fc6000800081d */
[----:B------:R-:W-:Y:S01]  /*56c0*/  @!P5 FMUL R34, R34, 0.5 ;  /* 0x3f0000002222d820 */ /* 0x000fe20000400000 */
[----:B------:R2:W4:Y:S01]  /*56d0*/  MUFU.EX2 R58, R31 ;  /* 0x0000001f003a7308 */ /* 0x0005220000000800 */
[----:B-----5:R-:W-:Y:S01]  /*56e0*/  @!P3 FMUL R55, R55, R55 ;  /* 0x000000373737b220 */ /* 0x020fe20000400000 */
[----:B------:R-:W-:Y:S01]  /*56f0*/  FSETP.GEU.AND P3, PT, R27, -126, PT ;  /* 0xc2fc00001b00780b */ /* 0x000fe20003f6e000 */
[----:B-1----:R-:W-:-:S04]  /*5700*/  FFMA R38, R70, UR17, -R29 ;  /* 0x0000001146267c23 */ /* 0x002fc8000800081d */
[----:B------:R-:W-:Y:S01]  /*5710*/  @!P6 FMUL R59, R59, 0.5 ;  /* 0x3f0000003b3be820 */ /* 0x000fe20000400000 */
[----:B------:R1:W5:Y:S01]  /*5720*/  MUFU.EX2 R62, R34 ;  /* 0x00000022003e7308 */ /* 0x0003620000000800 */
[----:B---3--:R-:W-:Y:S01]  /*5730*/  @!P2 FMUL R54, R54, R54 ;  /* 0x000000363636a220 */ /* 0x008fe20000400000 */
[----:B--2---:R-:W-:Y:S01]  /*5740*/  FFMA R31, R66, UR17, -R29 ;  /* 0x00000011421f7c23 */ /* 0x004fe2000800081d */
[----:B------:R-:W-:-:S04]  /*5750*/  FSETP.GEU.AND P2, PT, R26, -126, PT ;  /* 0xc2fc00001a00780b */ /* 0x000fc80003f4e000 */
[----:B------:R-:W-:Y:S01]  /*5760*/  @!P3 FMUL R27, R27, 0.5 ;  /* 0x3f0000001b1bb820 */ /* 0x000fe20000400000 */
[----:B------:R-:W2:Y:S01]  /*5770*/  MUFU.EX2 R59, R59 ;  /* 0x0000003b003b7308 */ /* 0x000ea20000000800 */
[----:B----4-:R-:W-:Y:S01]  /*5780*/  @!P4 FMUL R58, R58, R58 ;  /* 0x0000003a3a3ac220 */ /* 0x010fe20000400000 */
[----:B-1----:R-:W-:Y:S01]  /*5790*/  FFMA R34, R67, UR17, -R29 ;  /* 0x0000001143227c23 */ /* 0x002fe2000800081d */
[----:B------:R-:W-:-:S05]  /*57a0*/  FSETP.GEU.AND P4, PT, R31, -126, PT ;  /* 0xc2fc00001f00780b */ /* 0x000fca0003f8e000 */
[----:B------:R1:W3:Y:S01]  /*57b0*/  MUFU.EX2 R66, R27 ;  /* 0x0000001b00427308 */ /* 0x0002e20000000800 */
[----:B-----5:R-:W-:Y:S01]  /*57c0*/  @!P5 FMUL R62, R62, R62 ;  /* 0x0000003e3e3ed220 */ /* 0x020fe20000400000 */
[----:B------:R-:W-:Y:S01]  /*57d0*/  FSETP.GEU.AND P5, PT, R34, -126, PT ;  /* 0xc2fc00002200780b */ /* 0x000fe20003fae000 */
[----:B------:R-:W-:-:S05]  /*57e0*/  @!P2 FMUL R26, R26, 0.5 ;  /* 0x3f0000001a1aa820 */ /* 0x000fca0000400000 */
[----:B------:R4:W5:Y:S01]  /*57f0*/  MUFU.EX2 R63, R26 ;  /* 0x0000001a003f7308 */ /* 0x0009620000000800 */
[----:B--2---:R-:W-:Y:S01]  /*5800*/  @!P6 FMUL R59, R59, R59 ;  /* 0x0000003b3b3be220 */ /* 0x004fe20000400000 */
[----:B------:R-:W-:Y:S01]  /*5810*/  FSETP.GEU.AND P6, PT, R38, -126, PT ;  /* 0xc2fc00002600780b */ /* 0x000fe20003fce000 */
[----:B------:R-:W-:Y:S01]  /*5820*/  @!P4 FMUL R31, R31, 0.5 ;  /* 0x3f0000001f1fc820 */ /* 0x000fe20000400000 */
[----:B-1----:R-:W-:-:S03]  /*5830*/  FFMA R27, R78, UR17, -R29 ;  /* 0x000000114e1b7c23 */ /* 0x002fc6000800081d */
[----:B------:R-:W-:Y:S01]  /*5840*/  @!P5 FMUL R34, R34, 0.5 ;  /* 0x3f0000002222d820 */ /* 0x000fe20000400000 */
[----:B------:R-:W1:Y:S01]  /*5850*/  MUFU.EX2 R67, R31 ;  /* 0x0000001f00437308 */ /* 0x000e620000000800 */
[----:B----4-:R-:W-:Y:S01]  /*5860*/  FFMA R26, R74, UR17, -R29 ;  /* 0x000000114a1a7c23 */ /* 0x010fe2000800081d */
[----:B---3--:R-:W-:-:S04]  /*5870*/  @!P3 FMUL R66, R66, R66 ;  /* 0x000000424242b220 */ /* 0x008fc80000400000 */
[----:B------:R-:W-:Y:S01]  /*5880*/  FSETP.GEU.AND P3, PT, R26, -126, PT ;  /* 0xc2fc00001a00780b */ /* 0x000fe20003f6e000 */
[----:B------:R-:W-:Y:S01]  /*5890*/  @!P6 FMUL R38, R38, 0.5 ;  /* 0x3f0000002626e820 */ /* 0x000fe20000400000 */
[----:B------:R2:W3:Y:S01]  /*58a0*/  MUFU.EX2 R70, R34 ;  /* 0x0000002200467308 */ /* 0x0004e20000000800 */
[----:B-----5:R-:W-:Y:S01]  /*58b0*/  @!P2 FMUL R63, R63, R63 ;  /* 0x0000003f3f3fa220 */ /* 0x020fe20000400000 */
[----:B------:R-:W-:-:S06]  /*58c0*/  FSETP.GEU.AND P2, PT, R71, -126, PT ;  /* 0xc2fc00004700780b */ /* 0x000fcc0003f4e000 */
[----:B------:R-:W4:Y:S01]  /*58d0*/  MUFU.EX2 R74, R38 ;  /* 0x00000026004a7308 */ /* 0x000f220000000800 */
[----:B-1----:R-:W-:Y:S01]  /*58e0*/  @!P4 FMUL R67, R67, R67 ;  /* 0x000000434343c220 */ /* 0x002fe20000400000 */
[----:B------:R-:W-:Y:S01]  /*58f0*/  FSETP.GEU.AND P4, PT, R75, -126, PT ;  /* 0xc2fc00004b00780b */ /* 0x000fe20003f8e000 */
[----:B------:R-:W-:Y:S01]  /*5900*/  @!P3 FMUL R26, R26, 0.5 ;  /* 0x3f0000001a1ab820 */ /* 0x000fe20000400000 */
[----:B--2---:R-:W-:Y:S01]  /*5910*/  FADD R34, R33, R60 ;  /* 0x0000003c21227221 */ /* 0x004fe20000000000 */
[----:B------:R-:W-:Y:S01]  /*5920*/  FADD R118, R80, R67 ;  /* 0x0000004350767221 */ /* 0x000fe20000000000 */
[----:B------:R-:W-:Y:S01]  /*5930*/  F2FP.F16.F32.PACK_AB R60, R60, R65 ;  /* 0x000000413c3c723e */ /* 0x000fe200000000ff */
[----:B------:R-:W-:Y:S01]  /*5940*/  @!P2 FMUL R71, R71, 0.5 ;  /* 0x3f0000004747a820 */ /* 0x000fe20000400000 */
[----:B------:R1:W2:Y:S01]  /*5950*/  MUFU.EX2 R78, R26 ;  /* 0x0000001a004e7308 */ /* 0x0002a20000000800 */
[----:B---3--:R-:W-:Y:S01]  /*5960*/  @!P5 FMUL R70, R70, R70 ;  /* 0x000000464646d220 */ /* 0x008fe20000400000 */
[----:B------:R-:W-:-:S05]  /*5970*/  FSETP.GEU.AND P5, PT, R27, -126, PT ;  /* 0xc2fc00001b00780b */ /* 0x000fca0003fae000 */
[----:B------:R-:W-:Y:S01]  /*5980*/  @!P4 FMUL R75, R75, 0.5 ;  /* 0x3f0000004b4bc820 */ /* 0x000fe20000400000 */
[----:B------:R-:W3:Y:S01]  /*5990*/  MUFU.EX2 R71, R71 ;  /* 0x0000004700477308 */ /* 0x000ee20000000800 */
[----:B----4-:R-:W-:Y:S01]  /*59a0*/  @!P6 FMUL R74, R74, R74 ;  /* 0x0000004a4a4ae220 */ /* 0x010fe20000400000 */
[----:B------:R-:W-:Y:S01]  /*59b0*/  FSETP.GEU.AND P6, PT, R42, -126, PT ;  /* 0xc2fc00002a00780b */ /* 0x000fe20003fce000 */
[----:B-1----:R-:W-:Y:S01]  /*59c0*/  FADD R26, R32, R65 ;  /* 0x00000041201a7221 */ /* 0x002fe20000000000 */
[----:B------:R-:W-:Y:S02]  /*59d0*/  F2FP.F16.F32.PACK_AB R32, R33, R32 ;  /* 0x000000202120723e */ /* 0x000fe400000000ff */
[----:B------:R-:W-:Y:S01]  /*59e0*/  F2FP.F16.F32.PACK_AB R33, R46, R43 ;  /* 0x0000002b2e21723e */ /* 0x000fe200000000ff */
[----:B------:R-:W-:Y:S01]  /*59f0*/  @!P5 FMUL R27, R27, 0.5 ;  /* 0x3f0000001b1bd820 */ /* 0x000fe20000400000 */
[----:B------:R-:W1:Y:S01]  /*5a00*/  MUFU.EX2 R75, R75 ;  /* 0x0000004b004b7308 */ /* 0x000e620000000800 */
[----:B--2---:R-:W-:Y:S01]  /*5a10*/  @!P3 FMUL R78, R78, R78 ;  /* 0x0000004e4e4eb220 */ /* 0x004fe20000400000 */
[----:B------:R-:W-:Y:S01]  /*5a20*/  FSETP.GEU.AND P3, PT, R83, -126, PT ;  /* 0xc2fc00005300780b */ /* 0x000fe20003f6e000 */
[----:B------:R-:W-:Y:S01]  /*5a30*/  FADD R29, R7, R26 ;  /* 0x0000001a071d7221 */ /* 0x000fe20000000000 */
[----:B------:R-:W-:Y:S01]  /*5a40*/  FADD R7, R11, R44 ;  /* 0x0000002c0b077221 */ /* 0x000fe20000000000 */
[----:B------:R-:W-:Y:S01]  /*5a50*/  FADD R26, R15, R52 ;  /* 0x000000340f1a7221 */ /* 0x000fe20000000000 */
[----:B------:R-:W-:Y:S01]  /*5a60*/  FADD R120, R43, R78 ;  /* 0x0000004e2b787221 */ /* 0x000fe20000000000 */
[----:B------:R-:W-:Y:S01]  /*5a70*/  @!P6 FMUL R42, R42, 0.5 ;  /* 0x3f0000002a2ae820 */ /* 0x000fe20000400000 */
[----:B------:R2:W4:Y:S01]  /*5a80*/  MUFU.EX2 R82, R27 ;  /* 0x0000001b00527308 */ /* 0x0005220000000800 */
[----:B------:R-:W-:Y:S01]  /*5a90*/  FADD R31, R7, R34 ;  /* 0x00000022071f7221 */ /* 0x000fe20000000000 */
[----:B---3--:R-:W-:Y:S01]  /*5aa0*/  @!P2 FMUL R71, R71, R71 ;  /* 0x000000474747a220 */ /* 0x008fe20000400000 */
[----:B------:R-:W-:Y:S01]  /*5ab0*/  FADD R7, R8, R53 ;  /* 0x0000003508077221 */ /* 0x000fe20000000000 */
[----:B------:R-:W-:Y:S01]  /*5ac0*/  FADD R34, R40, R77 ;  /* 0x0000004d28227221 */ /* 0x000fe20000000000 */
[----:B------:R-:W-:Y:S01]  /*5ad0*/  FSETP.GEU.AND P2, PT, R117, -126, PT ;  /* 0xc2fc00007500780b */ /* 0x000fe20003f4e000 */
[----:B------:R-:W-:Y:S01]  /*5ae0*/  FADD R29, R29, R36 ;  /* 0x000000241d1d7221 */ /* 0x000fe20000000000 */
[----:B------:R-:W-:Y:S01]  /*5af0*/  @!P3 FMUL R83, R83, 0.5 ;  /* 0x3f0000005353b820 */ /* 0x000fe20000400000 */
[----:B------:R3:W5:Y:S01]  /*5b00*/  MUFU.EX2 R86, R42 ;  /* 0x0000002a00567308 */ /* 0x0007620000000800 */
[----:B-1----:R-:W-:Y:S01]  /*5b10*/  @!P4 FMUL R75, R75, R75 ;  /* 0x0000004b4b4bc220 */ /* 0x002fe20000400000 */
[----:B------:R-:W-:Y:S01]  /*5b20*/  FSETP.GEU.AND P4, PT, R79, -126, PT ;  /* 0xc2fc00004f00780b */ /* 0x000fe20003f8e000 */
[C---:B--2---:R-:W-:Y:S01]  /*5b30*/  FADD R27, R41.reuse, R68 ;  /* 0x00000044291b7221 */ /* 0x044fe20000000000 */
[----:B------:R-:W-:Y:S01]  /*5b40*/  F2FP.F16.F32.PACK_AB R36, R41, R20 ;  /* 0x000000142924723e */ /* 0x000fe200000000ff */
[----:B------:R-:W-:Y:S01]  /*5b50*/  FADD R119, R46, R75 ;  /* 0x0000004b2e777221 */ /* 0x000fe20000000000 */
[----:B------:R-:W-:Y:S01]  /*5b60*/  F2FP.F16.F32.PACK_AB R46, R48, R53 ;  /* 0x00000035302e723e */ /* 0x000fe200000000ff */
[----:B------:R-:W-:Y:S01]  /*5b70*/  FADD R38, R26, R27 ;  /* 0x0000001b1a267221 */ /* 0x000fe20000000000 */
[----:B------:R-:W1:Y:S01]  /*5b80*/  MUFU.EX2 R83, R83 ;  /* 0x0000005300537308 */ /* 0x000e620000000800 */
[----:B----4-:R-:W-:Y:S01]  /*5b90*/  @!P5 FMUL R82, R82, R82 ;  /* 0x000000525252d220 */ /* 0x010fe20000400000 */
[----:B------:R-:W-:Y:S01]  /*5ba0*/  FSETP.GEU.AND P5, PT, R85, -126, PT ;  /* 0xc2fc00005500780b */ /* 0x000fe20003fae000 */
[----:B------:R-:W-:Y:S01]  /*5bb0*/  FADD R26, R14, R69 ;  /* 0x000000450e1a7221 */ /* 0x000fe20000000000 */
[----:B---3--:R-:W-:Y:S01]  /*5bc0*/  FADD R42, R9, R34 ;  /* 0x00000022092a7221 */ /* 0x008fe20000000000 */
[----:B------:R-:W-:Y:S01]  /*5bd0*/  FADD R9, R21, R56 ;  /* 0x0000003815097221 */ /* 0x000fe20000000000 */
[----:B------:R-:W-:Y:S01]  /*5be0*/  FADD R34, R45, R72 ;  /* 0x000000482d227221 */ /* 0x000fe20000000000 */
[----:B------:R-:W-:Y:S01]  /*5bf0*/  @!P4 FMUL R79, R79, 0.5 ;  /* 0x3f0000004f4fc820 */ /* 0x000fe20000400000 */
[----:B------:R-:W-:Y:S01]  /*5c00*/  FADD R27, R7, R26 ;  /* 0x0000001a071b7221 */ /* 0x000fe20000000000 */
[----:B-----5:R-:W-:Y:S01]  /*5c10*/  @!P6 FMUL R86, R86, R86 ;  /* 0x000000565656e220 */ /* 0x020fe20000400000 */
[----:B------:R-:W-:Y:S01]  /*5c20*/  FSETP.GEU.AND P6, PT, R87, -126, PT ;  /* 0xc2fc00005700780b */ /* 0x000fe20003fce000 */
[----:B------:R-:W-:Y:S01]  /*5c30*/  FADD R7, R13, R48 ;  /* 0x000000300d077221 */ /* 0x000fe20000000000 */
[----:B------:R-:W-:Y:S01]  /*5c40*/  FADD R26, R37, R64 ;  /* 0x00000040251a7221 */ /* 0x000fe20000000000 */
[----:B------:R-:W2:Y:S01]  /*5c50*/  MUFU.EX2 R79, R79 ;  /* 0x0000004f004f7308 */ /* 0x000ea20000000800 */
[----:B------:R-:W-:Y:S01]  /*5c60*/  FADD R34, R9, R34 ;  /* 0x0000002209227221 */ /* 0x000fe20000000000 */
[----:B------:R-:W-:Y:S01]  /*5c70*/  @!P5 FMUL R85, R85, 0.5 ;  /* 0x3f0000005555d820 */ /* 0x000fe20000400000 */
[----:B------:R-:W-:Y:S01]  /*5c80*/  FADD R7, R7, R26 ;  /* 0x0000001a07077221 */ /* 0x000fe20000000000 */
[----:B-1----:R-:W-:Y:S01]  /*5c90*/  @!P3 FMUL R83, R83, R83 ;  /* 0x000000535353b220 */ /* 0x002fe20000400000 */
[----:B------:R-:W-:Y:S01]  /*5ca0*/  FSETP.GEU.AND P3, PT, R12, -126, PT ;  /* 0xc2fc00000c00780b */ /* 0x000fe20003f6e000 */
[----:B------:R-:W-:Y:S01]  /*5cb0*/  FADD R121, R51, R86 ;  /* 0x0000005633797221 */ /* 0x000fe20000000000 */
[----:B------:R-:W-:Y:S01]  /*5cc0*/  FADD R9, R25, R62 ;  /* 0x0000003e19097221 */ /* 0x000fe20000000000 */
[----:B------:R1:W3:Y:S01]  /*5cd0*/  MUFU.EX2 R116, R85 ;  /* 0x0000005500747308 */ /* 0x0002e20000000800 */
[----:B------:R-:W-:Y:S01]  /*5ce0*/  FADD R26, R30, R59 ;  /* 0x0000003b1e1a7221 */ /* 0x000fe20000000000 */
[----:B------:R-:W-:Y:S01]  /*5cf0*/  @!P6 FMUL R87, R87, 0.5 ;  /* 0x3f0000005757e820 */ /* 0x000fe20000400000 */
[----:B------:R-:W-:Y:S01]  /*5d00*/  FADD R125, R118, R121 ;  /* 0x00000079767d7221 */ /* 0x000fe20000000000 */
[----:B------:R-:W-:Y:S01]  /*5d10*/  @!P2 FMUL R117, R117, 0.5 ;  /* 0x3f0000007575a820 */ /* 0x000fe20000400000 */
[----:B------:R-:W-:Y:S01]  /*5d20*/  FADD R122, R9, R120 ;  /* 0x00000078097a7221 */ /* 0x000fe20000000000 */
[----:B------:R-:W-:Y:S01]  /*5d30*/  FADD R121, R26, R119 ;  /* 0x000000771a797221 */ /* 0x000fe20000000000 */
[----:B------:R-:W-:Y:S01]  /*5d40*/  FADD R26, R81, R70 ;  /* 0x00000046511a7221 */ /* 0x000fe20000000000 */
[----:B------:R-:W4:Y:S01]  /*5d50*/  MUFU.EX2 R87, R87 ;  /* 0x0000005700577308 */ /* 0x000f220000000800 */
[----:B-1----:R-:W-:Y:S01]  /*5d60*/  FADD R85, R54, R83 ;  /* 0x0000005336557221 */ /* 0x002fe20000000000 */
[----:B------:R-:W-:Y:S01]  /*5d70*/  @!P3 FMUL R12, R12, 0.5 ;  /* 0x3f0000000c0cb820 */ /* 0x000fe20000400000 */
[----:B------:R-:W-:Y:S01]  /*5d80*/  FADD R9, R76, R63 ;  /* 0x0000003f4c097221 */ /* 0x000fe20000000000 */
[----:B------:R-:W-:Y:S01]  /*5d90*/  FADD R118, R47, R82 ;  /* 0x000000522f767221 */ /* 0x000fe20000000000 */
[----:B--2---:R-:W-:Y:S01]  /*5da0*/  @!P4 FMUL R79, R79, R79 ;  /* 0x0000004f4f4fc220 */ /* 0x004fe20000400000 */
[----:B------:R-:W-:Y:S01]  /*5db0*/  FADD R124, R26, R85 ;  /* 0x000000551a7c7221 */ /* 0x000fe20000000000 */
[----:B------:R-:W-:Y:S01]  /*5dc0*/  FADD R26, R39, R74 ;  /* 0x0000004a271a7221 */ /* 0x000fe20000000000 */
[----:B------:R-:W1:Y:S01]  /*5dd0*/  MUFU.EX2 R12, R12 ;  /* 0x0000000c000c7308 */ /* 0x000e620000000800 */
[----:B---3--:R-:W-:Y:S01]  /*5de0*/  @!P5 FMUL R116, R116, R116 ;  /* 0x000000747474d220 */ /* 0x008fe20000400000 */
[----:B------:R-:W-:Y:S01]  /*5df0*/  FADD R123, R9, R118 ;  /* 0x00000076097b7221 */ /* 0x000fe20000000000 */
[----:B------:R-:W-:Y:S01]  /*5e00*/  FADD R9, R35, R66 ;  /* 0x0000004223097221 */ /* 0x000fe20000000000 */
[----:B------:R-:W-:Y:S01]  /*5e10*/  FADD R118, R50, R79 ;  /* 0x0000004f32767221 */ /* 0x000fe20000000000 */
[----:B------:R-:W-:Y:S01]  /*5e20*/  FADD R119, R55, R116 ;  /* 0x0000007437777221 */ /* 0x000fe20000000000 */
[----:B------:R-:W-:Y:S01]  /*5e30*/  FADD R85, R84, R71 ;  /* 0x0000004754557221 */ /* 0x000fe20000000000 */
[----:B------:R-:W-:Y:S01]  /*5e40*/  FADD R31, R31, R38 ;  /* 0x000000261f1f7221 */ /* 0x000fe20000000000 */
[----:B------:R-:W2:Y:S01]  /*5e50*/  MUFU.EX2 R117, R117 ;  /* 0x0000007500757308 */ /* 0x000ea20000000800 */
        /* <DEDUP_REMOVED lines=14> */
[----:B------:R-:W-:Y:S01]  /*5f40*/  SHF.L.U32 R7, R112, 0x1f, RZ ;  /* 0x0000001f70077819 */ /* 0x000fe200000006ff */
[----:B------:R-:W-:Y:S01]  /*5f50*/  FADD R29, R29, R34 ;  /* 0x000000221d1d7221 */ /* 0x000fe20000000000 */
[----:B------:R-:W-:Y:S01]  /*5f60*/  FADD R121, R121, R120 ;  /* 0x0000007879797221 */ /* 0x000fe20000000000 */
[----:B-1----:R-:W-:Y:S01]  /*5f70*/  @!P3 FMUL R12, R12, R12 ;  /* 0x0000000c0c0cb220 */ /* 0x002fe20000400000 */
[----:B--2---:R-:W-:Y:S01]  /*5f80*/  @!P2 FMUL R117, R117, R117 ;  /* 0x000000757575a220 */ /* 0x004fe20000400000 */
[----:B------:R1:W2:Y:S01]  /*5f90*/  SYNCS.PHASECHK.TRANS64.TRYWAIT P2, [UR6+0x14200], R7 ;  /* 0x01420007ff0075a7 */ /* 0x0002a20008040146 */
[----:B------:R-:W-:Y:S01]  /*5fa0*/  FADD R122, R122, R121 ;  /* 0x000000797a7a7221 */ /* 0x000fe20000000000 */
[----:B------:R-:W-:Y:S01]  /*5fb0*/  F2FP.F16.F32.PACK_AB R27, R35, R76 ;  /* 0x0000004c231b723e */ /* 0x000fe200000000ff */
[----:B------:R-:W-:Y:S01]  /*5fc0*/  FFMA R3, R12, R3, R29 ;  /* 0x000000030c037223 */ /* 0x000fe2000000001d */
[----:B------:R-:W-:Y:S01]  /*5fd0*/  F2FP.F16.F32.PACK_AB R34, R37, R14 ;  /* 0x0000000e2522723e */ /* 0x000fe200000000ff */
[----:B------:R-:W-:Y:S01]  /*5fe0*/  FFMA R0, R117, R0, R122 ;  /* 0x0000000075007223 */ /* 0x000fe2000000007a */
[----:B------:R-:W-:Y:S01]  /*5ff0*/  F2FP.F16.F32.PACK_AB R38, R45, R40 ;  /* 0x000000282d26723e */ /* 0x000fe200000000ff */
[-C--:B------:R-:W-:Y:S01]  /*6000*/  FMUL R104, R104, R12.reuse ;  /* 0x0000000c68687220 */ /* 0x080fe20000400000 */
[----:B------:R-:W-:Y:S01]  /*6010*/  F2FP.F16.F32.PACK_AB R31, R84, R39 ;  /* 0x00000027541f723e */ /* 0x000fe200000000ff */
[-C--:B------:R-:W-:Y:S01]  /*6020*/  FMUL R105, R105, R12.reuse ;  /* 0x0000000c69697220 */ /* 0x080fe20000400000 */
[----:B------:R-:W-:Y:S01]  /*6030*/  F2FP.F16.F32.PACK_AB R35, R50, R47 ;  /* 0x0000002f3223723e */ /* 0x000fe200000000ff */
[-C--:B------:R-:W-:Y:S01]  /*6040*/  FMUL R108, R108, R12.reuse ;  /* 0x0000000c6c6c7220 */ /* 0x080fe20000400000 */
[----:B------:R-:W-:Y:S01]  /*6050*/  F2FP.F16.F32.PACK_AB R37, R54, R51 ;  /* 0x000000333625723e */ /* 0x000fe200000000ff */
[----:B------:R-:W-:Y:S01]  /*6060*/  FMUL R109, R109, R12 ;  /* 0x0000000c6d6d7220 */ /* 0x000fe20000400000 */
[----:B------:R-:W-:Y:S01]  /*6070*/  F2FP.F16.F32.PACK_AB R45, R59, R62 ;  /* 0x0000003e3b2d723e */ /* 0x000fe200000000ff */
[-C--:B------:R-:W-:Y:S01]  /*6080*/  FMUL R96, R96, R12.reuse ;  /* 0x0000000c60607220 */ /* 0x080fe20000400000 */
        /* <DEDUP_REMOVED lines=12> */
[----:B------:R-:W-:Y:S01]  /*6150*/  FMUL R93, R93, R12 ;  /* 0x0000000c5d5d7220 */ /* 0x000fe20000400000 */
[----:B------:R-:W-:Y:S01]  /*6160*/  F2FP.F16.F32.PACK_AB R26, R13, R8 ;  /* 0x000000080d1a723e */ /* 0x000fe200000000ff */
[-C--:B------:R-:W-:Y:S01]  /*6170*/  FMUL R106, R106, R117.reuse ;  /* 0x000000756a6a7220 */ /* 0x080fe20000400000 */
        /* <DEDUP_REMOVED lines=10> */
[----:B------:R-:W-:Y:S01]  /*6220*/  FMUL R95, R95, R117 ;  /* 0x000000755f5f7220 */ /* 0x000fe20000400000 */
        /* <DEDUP_REMOVED lines=10> */
[----:B-12---:R-:W-:Y:S06]  /*62d0*/  @!P0 BRA `(.L_x_29) ;  /* 0x0000000000048947 */ /* 0x006fec0003800000 */
[----:B------:R-:W-:Y:S01]  /*62e0*/  BPT.TRAP 0x1 ;  /* 0x000000040000795c */ /* 0x000fe20000300000 */
.L_x_29:
[----:B------:R-:W-:Y:S05]  /*62f0*/  @P2 BRA `(.L_x_30) ;  /* 0x0000000000082947 */ /* 0x000fea0003800000 */
[----:B------:R-:W1:Y:S02]  /*6300*/  SYNCS.PHASECHK.TRANS64.TRYWAIT P2, [UR6+0x14200], R7 ;  /* 0x01420007ff0075a7 */ /* 0x000e640008040146 */
[----:B-1----:R-:W-:Y:S05]  /*6310*/  @!P2 BRA `(.L_x_31) ;  /* 0x0000003c0004a947 */ /* 0x002fea0003800000 */
.L_x_30:
[----:B------:R-:W-:Y:S01]  /*6320*/  UIMAD UR11, UR10, 0x300, UR47 ;  /* 0x000003000a0b78a4 */ /* 0x000fe2000f8e022f */
[----:B------:R-:W-:Y:S01]  /*6330*/  WARPGROUP.ARRIVE ;  /* 0x00000000000079c5 */ /* 0x000fe20000000000 */
[----:B------:R-:W-:Y:S01]  /*6340*/  UMOV UR7, 0xc0000010 ;  /* 0xc000001000077882 */ /* 0x000fe20000000000 */
[----:B------:R-:W-:Y:S01]  /*6350*/  F2FP.F16.F32.PACK_AB R71, R87, R116 ;  /* 0x000000745747723e */ /* 0x000fe200000000ff */
[----:B------:R-:W-:Y:S02]  /*6360*/  UIADD3 UR14, UR11, 0x100, URZ ;  /* 0x000001000b0e7890 */ /* 0x000fe4000fffe03f */
[----:B------:R-:W-:Y:S02]  /*6370*/  UIADD3 UR15, UR11, 0x200, URZ ;  /* 0x000002000b0f7890 */ /* 0x000fe4000fffe03f */
[----:B------:R-:W-:Y:S02]  /*6380*/  UMOV UR6, UR11 ;  /* 0x0000000b00067c82 */ /* 0x000fe40008000000 */
[----:B------:R-:W-:Y:S01]  /*6390*/  HGMMA.64x16x16.F32 R104, R24, gdesc[UR4].tnspB, R104, gsb0 ;  /* 0x4020000418687df0 */ /* 0x000fe20008000868 */
[----:B------:R-:W-:Y:S01]  /*63a0*/  UMOV UR6, UR14 ;  /* 0x0000000e00067c82 */ /* 0x000fe20008000000 */
[----:B------:R-:W-:Y:S01]  /*63b0*/  UMOV UR7, 0xc0000010 ;  /* 0xc000001000077882 */ /* 0x000fe20000000000 */
[----:B------:R-:W-:Y:S01]  /*63c0*/  UIADD3 UR14, UR11, 0x120, URZ ;  /* 0x000001200b0e7890 */ /* 0x000fe2000fffe03f */
[----:B------:R-:W-:-:S02]  /*63d0*/  WARPGROUP.DEPBAR.LE gsb0, 0x0 ;  /* 0x00008000000079c5 */ /* 0x000fc40000010000 */
        /* <DEDUP_REMOVED lines=128> */
.L_x_32:
[----:B------:R-:W-:-:S04]  /*6be0*/  ULEA UR6, UR16, UR39, 0x3 ;  /* 0x0000002710067291 */ /* 0x000fc8000f8e183f */
[----:B------:R-:W-:-:S04]  /*6bf0*/  UIADD3 UR6, UR6, 0x14228, URZ ;  /* 0x0001422806067890 */ /* 0x000fc8000fffe03f */
[----:B------:R-:W-:-:S09]  /*6c00*/  UPRMT UR6, URZ, 0x654, UR6 ;  /* 0x000006543f067896 */ /* 0x000fd20008000006 */
[----:B------:R-:W-:Y:S01]  /*6c10*/  SYNCS.ARRIVE.TRANS64.RED.A1T0 RZ, [UR6], RZ ;  /* 0x000000ffffff79a7 */ /* 0x000fe20008100406 */
[----:B------:R-:W-:Y:S05]  /*6c20*/  @P1 BRA `(.L_x_33) ;  /* 0x0000000000041947 */ /* 0x000fea0003800000 */
[----:B------:R-:W-:Y:S01]  /*6c30*/  BPT.TRAP 0x1 ;  /* 0x000000040000795c */ /* 0x000fe20000300000 */
.L_x_33:
[----:B------:R-:W-:-:S04]  /*6c40*/  UIADD3 UR16, UR16, 0x1, URZ ;  /* 0x0000000110107890 */ /* 0x000fc8000fffe03f */
[----:B------:R-:W-:-:S04]  /*6c50*/  UISETP.NE.AND UP0, UPT, UR16, 0x5, UPT ;  /* 0x000000051000788c */ /* 0x000fc8000bf05270 */
[----:B------:R-:W-:Y:S01]  /*6c60*/  USEL UR16, UR16, URZ, UP0 ;  /* 0x0000003f10107287 */ /* 0x000fe20008000000 */
[----:B------:R-:W-:Y:S11]  /*6c70*/  @!P0 BRA `(.L_x_34) ;  /* 0x0000000000048947 */ /* 0x000ff60003800000 */
[----:B------:R-:W-:Y:S01]  /*6c80*/  BPT.TRAP 0x1 ;  /* 0x000000040000795c */ /* 0x000fe20000300000 */
.L_x_34:
[----:B------:R-:W-:-:S04]  /*6c90*/  ULEA UR6, UR16, UR39, 0x3 ;  /* 0x0000002710067291 */ /* 0x000fc8000f8e183f */
[----:B------:R-:W-:-:S04]  /*6ca0*/  UIADD3 UR6, UR6, 0x14228, URZ ;  /* 0x0001422806067890 */ /* 0x000fc8000fffe03f */
[----:B------:R-:W-:-:S09]  /*6cb0*/  UPRMT UR6, URZ, 0x654, UR6 ;  /* 0x000006543f067896 */ /* 0x000fd20008000006 */
[----:B------:R-:W-:Y:S01]  /*6cc0*/  SYNCS.ARRIVE.TRANS64.RED.A1T0 RZ, [UR6], RZ ;  /* 0x000000ffffff79a7 */ /* 0x000fe20008100406 */
[----:B------:R-:W-:Y:S05]  /*6cd0*/  @P1 BRA `(.L_x_35) ;  /* 0x0000000000041947 */ /* 0x000fea0003800000 */
[----:B------:R-:W-:Y:S01]  /*6ce0*/  BPT.TRAP 0x1 ;  /* 0x000000040000795c */ /* 0x000fe20000300000 */
.L_x_35:
[----:B------:R-:W-:Y:S01]  /*6cf0*/  UIADD3 UR10, UR10, 0x1, URZ ;  /* 0x000000010a0a7890 */ /* 0x000fe2000fffe03f */
[C---:B------:R-:W-:Y:S01]  /*6d00*/  ISETP.GT.AND P2, PT, R6.reuse, 0x2, PT ;  /* 0x000000020600780c */ /* 0x040fe20003f44270 */
[----:B------:R-:W-:Y:S01]  /*6d10*/  UIADD3 UR16, UR16, 0x1, URZ ;  /* 0x0000000110107890 */ /* 0x000fe2000fffe03f */
[----:B------:R-:W-:Y:S01]  /*6d20*/  IADD3 R6, R6, -0x1, RZ ;  /* 0xffffffff06067810 */ /* 0x000fe20007ffe0ff */
[----:B------:R-:W-:Y:S01]  /*6d30*/  UISETP.NE.AND UP1, UPT, UR10, 0x5, UPT ;  /* 0x000000050a00788c */ /* 0x000fe2000bf25270 */
[----:B------:R-:W-:Y:S01]  /*6d40*/  IMAD.MOV.U32 R9, RZ, RZ, R4 ;  /* 0x000000ffff097224 */ /* 0x000fe200078e0004 */
[----:B------:R-:W-:Y:S01]  /*6d50*/  UISETP.NE.AND UP0, UPT, UR16, 0x5, UPT ;  /* 0x000000051000788c */ /* 0x000fe2000bf05270 */
[----:B-1----:R-:W-:Y:S01]  /*6d60*/  MOV R7, R5 ;  /* 0x0000000500077202 */ /* 0x002fe20000000f00 */
[----:B------:R-:W-:Y:S02]  /*6d70*/  USEL UR6, URZ, 0x1, UP1 ;  /* 0x000000013f067887 */ /* 0x000fe40008800000 */
[----:B------:R-:W-:-:S02]  /*6d80*/  USEL UR16, UR16, URZ, UP0 ;  /* 0x0000003f10107287 */ /* 0x000fc40008000000 */
[----:B------:R-:W-:Y:S02]  /*6d90*/  USEL UR60, UR10, URZ, UP1 ;  /* 0x0000003f0a3c7287 */ /* 0x000fe40008800000 */
[----:B------:R-:W-:Y:S01]  /*6da0*/  LOP3.LUT R112, R112, UR6, RZ, 0x3c, !PT ;  /* 0x0000000670707c12 */ /* 0x000fe2000f8e3cff */
[----:B------:R-:W-:Y:S09]  /*6db0*/  @P2 BRA `(.L_x_36) ;  /* 0xffffffd000842947 */ /* 0x000ff2000383ffff */
.L_x_25:
[----:B------:R-:W-:-:S06]  /*6dc0*/  UISETP.NE.AND UP0, UPT, UR54, 0x3, UPT ;  /* 0x000000033600788c */ /* 0x000fcc000bf05270 */
[----:B------:R-:W-:-:S13]  /*6dd0*/  PLOP3.LUT P2, PT, PT, PT, UP0, 0x80, 0x0 ;  /* 0x000000000000781c */ /* 0x000fda0003f4f008 */
[----:B------:R-:W-:Y:S05]  /*6de0*/  @!P2 BRA `(.L_x_37) ;  /* 0x000000000004a947 */ /* 0x000fea0003800000 */
[----:B------:R-:W-:Y:S01]  /*6df0*/  BPT.TRAP 0x1 ;  /* 0x000000040000795c */ /* 0x000fe20000300000 */
.L_x_37:
[----:B------:R-:W-:Y:S02]  /*6e00*/  UISETP.GT.U32.AND UP0, UPT, UR55, 0x1, UPT ;  /* 0x000000013700788c */ /* 0x000fe4000bf04070 */
[----:B------:R-:W-:-:S04]  /*6e10*/  ULEA UR4, UR36, UR39, 0x3 ;  /* 0x0000002724047291 */ /* 0x000fc8000f8e183f */
[----:B------:R-:W-:Y:S01]  /*6e20*/  UIADD3 UR4, UR4, 0x14260, URZ ;  /* 0x0001426004047890 */ /* 0x000fe2000fffe03f */
[----:B------:R-:W-:-:S03]  /*6e30*/  PLOP3.LUT P2, PT, PT, PT, UP0, 0x80, 0x0 ;  /* 0x000000000000781c */ /* 0x000fc60003f4f008 */
[----:B------:R-:W-:-:S09]  /*6e40*/  UPRMT UR4, URZ, 0x654, UR4 ;  /* 0x000006543f047896 */ /* 0x000fd20008000004 */
[----:B------:R-:W-:Y:S01]  /*6e50*/  SYNCS.ARRIVE.TRANS64.RED.A1T0 RZ, [UR4], RZ ;  /* 0x000000ffffff79a7 */ /* 0x000fe20008100404 */
[----:B------:R-:W-:Y:S05]  /*6e60*/  @P2 BRA `(.L_x_38) ;  /* 0x0000000000042947 */ /* 0x000fea0003800000 */
[----:B------:R-:W-:Y:S01]  /*6e70*/  BPT.TRAP 0x1 ;  /* 0x000000040000795c */ /* 0x000fe20000300000 */
.L_x_38:
[----:B------:R-:W-:Y:S05]  /*6e80*/  @!P0 BRA `(.L_x_39) ;  /* 0x0000000000048947 */ /* 0x000fea0003800000 */
[----:B------:R-:W-:Y:S01]  /*6e90*/  BPT.TRAP 0x1 ;  /* 0x000000040000795c */ /* 0x000fe20000300000 */
.L_x_39:
[----:B------:R-:W-:-:S04]  /*6ea0*/  ULEA UR16, UR16, UR39, 0x3 ;  /* 0x0000002710107291 */ /* 0x000fc8000f8e183f */
[----:B------:R-:W-:-:S04]  /*6eb0*/  UIADD3 UR16, UR16, 0x14228, URZ ;  /* 0x0001422810107890 */ /* 0x000fc8000fffe03f */
[----:B------:R-:W-:-:S09]  /*6ec0*/  UPRMT UR16, URZ, 0x654, UR16 ;  /* 0x000006543f107896 */ /* 0x000fd20008000010 */
[----:B------:R-:W-:Y:S01]  /*6ed0*/  SYNCS.ARRIVE.TRANS64.RED.A1T0 RZ, [UR16], RZ ;  /* 0x000000ffffff79a7 */ /* 0x000fe20008100410 */
[----:B------:R-:W-:Y:S05]  /*6ee0*/  @P1 BRA `(.L_x_40) ;  /* 0x0000000000041947 */ /* 0x000fea0003800000 */
[----:B------:R-:W-:Y:S01]  /*6ef0*/  BPT.TRAP 0x1 ;  /* 0x000000040000795c */ /* 0x000fe20000300000 */
.L_x_40:
[----:B------:R-:W1:Y:S01]  /*6f00*/  SHFL.BFLY PT, R6, R3, 0x1, 0x1f ;  /* 0x0c201f0003067f89 */ /* 0x000e6200000e0000 */
[----:B------:R-:W-:Y:S01]  /*6f10*/  BSSY B0, `(.L_x_41) ;  /* 0x0000023000007945 */ /* 0x000fe20003800000 */
[----:B------:R-:W-:Y:S02]  /*6f20*/  MOV R10, 0x3f800000 ;  /* 0x3f800000000a7802 */ /* 0x000fe40000000f00 */
[----:B------:R-:W2:Y:S01]  /*6f30*/  SHFL.BFLY PT, R7, R0, 0x1, 0x1f ;  /* 0x0c201f0000077f89 */ /* 0x000ea200000e0000 */
[----:B------:R-:W-:Y:S01]  /*6f40*/  MOV R11, 0x7f800000 ;  /* 0x7f800000000b7802 */ /* 0x000fe20000000f00 */
[----:B-1----:R-:W-:Y:S01]  /*6f50*/  FADD R6, R6, R3 ;  /* 0x0000000306067221 */ /* 0x002fe20000000000 */
[----:B--2---:R-:W-:-:S04]  /*6f60*/  FADD R15, R7, R0 ;  /* 0x00000000070f7221 */ /* 0x004fc80000000000 */
[----:B------:R-:W1:Y:S01]  /*6f70*/  SHFL.BFLY PT, R9, R6, 0x2, 0x1f ;  /* 0x0c401f0006097f89 */ /* 0x000e6200000e0000 */
[----:B------:R-:W-:-:S03]  /*6f80*/  IMAD.MOV.U32 R7, RZ, RZ, 0x3f800000 ;  /* 0x3f800000ff077424 */ /* 0x000fc600078e00ff */
[----:B------:R-:W2:Y:S01]  /*6f90*/  SHFL.BFLY PT, R20, R15, 0x2, 0x1f ;  /* 0x0c401f000f147f89 */ /* 0x000ea200000e0000 */
[C---:B-1----:R-:W-:Y:S01]  /*6fa0*/  FSETP.NE.AND P0, PT, R6.reuse, -R9, PT ;  /* 0x800000090600720b */ /* 0x042fe20003f05000 */
[----:B------:R-:W-:Y:S01]  /*6fb0*/  FADD R3, R6, R9 ;  /* 0x0000000906037221 */ /* 0x000fe20000000000 */
[----:B------:R-:W-:Y:S02]  /*6fc0*/  IMAD.MOV.U32 R9, RZ, RZ, 0x7f800000 ;  /* 0x7f800000ff097424 */ /* 0x000fe400078e00ff */
[----:B--2---:R-:W-:-:S09]  /*6fd0*/  FADD R8, R15, R20 ;  /* 0x000000140f087221 */ /* 0x004fd20000000000 */
[----:B------:R-:W-:Y:S05]  /*6fe0*/  @!P0 BRA `(.L_x_42) ;  /* 0x0000000000548947 */ /* 0x000fea0003800000 */
[----:B------:R-:W-:Y:S01]  /*6ff0*/  VIADD R0, R3, 0x1800000 ;  /* 0x0180000003007836 */ /* 0x000fe20000000000 */
[----:B------:R-:W-:Y:S04]  /*7000*/  BSSY B1, `(.L_x_43) ;  /* 0x000000c000017945 */ /* 0x000fe80003800000 */
[----:B------:R-:W-:-:S04]  /*7010*/  LOP3.LUT R0, R0, 0x7f800000, RZ, 0xc0, !PT ;  /* 0x7f80000000007812 */ /* 0x000fc800078ec0ff */
[----:B------:R-:W-:-:S13]  /*7020*/  ISETP.GT.U32.AND P0, PT, R0, 0x1ffffff, PT ;  /* 0x01ffffff0000780c */ /* 0x000fda0003f04070 */
[----:B------:R-:W-:Y:S05]  /*7030*/  @P0 BRA `(.L_x_44) ;  /* 0x0000000000100947 */ /* 0x000fea0003800000 */
[----:B------:R-:W-:-:S07]  /*7040*/  MOV R14, 0x7060 ;  /* 0x00007060000e7802 */ /* 0x000fce0000000f00 */
[----:B------:R-:W-:Y:S05]  /*7050*/  CALL.REL.NOINC `($__internal_0_$__cuda_sm20_rcp_rn_f32_slowpath) ;  /* 0x0000003000c47944 */ /* 0x000fea0003c00000 */
[----:B------:R-:W-:Y:S01]  /*7060*/  MOV R7, R0 ;  /* 0x0000000000077202 */ /* 0x000fe20000000f00 */
[----:B------:R-:W-:Y:S06]  /*7070*/  BRA `(.L_x_45) ;  /* 0x0000000000107947 */ /* 0x000fec0003800000 */
.L_x_44:
[----:B------:R-:W1:Y:S02]  /*7080*/  MUFU.RCP R0, R3 ;  /* 0x0000000300007308 */ /* 0x000e640000001000 */
[----:B-1----:R-:W-:-:S04]  /*7090*/  FFMA R6, R3, R0, -1 ;  /* 0xbf80000003067423 */ /* 0x002fc80000000000 */
[----:B------:R-:W-:-:S04]  /*70a0*/  FADD.FTZ R7, -R6, -RZ ;  /* 0x800000ff06077221 */ /* 0x000fc80000010100 */
[----:B------:R-:W-:-:S07]  /*70b0*/  FFMA R7, R0, R7, R0 ;  /* 0x0000000700077223 */ /* 0x000fce0000000000 */
.L_x_45:
[----:B------:R-:W-:Y:S05]  /*70c0*/  BSYNC B1 ;  /* 0x0000000000017941 */ /* 0x000fea0003800000 */
.L_x_43:
[----:B------:R-:W-:Y:S01]  /*70d0*/  FSETP.GEU.AND P0, PT, |R3|, 1.175494350822287508e-38, PT ;  /* 0x008000000300780b */ /* 0x000fe20003f0e200 */
[----:B------:R-:W-:-:S12]  /*70e0*/  ULDC UR4, c[0x0][0x600] ;  /* 0x0001800000047ab9 */ /* 0x000fd80000000800 */
[----:B------:R-:W-:-:S04]  /*70f0*/  @!P0 FMUL R3, R3, 16777216 ;  /* 0x4b80000003038820 */ /* 0x000fc80000400000 */
[----:B------:R-:W1:Y:S02]  /*7100*/  MUFU.LG2 R0, R3 ;  /* 0x0000000300007308 */ /* 0x000e640000000c00 */
[----:B-1----:R-:W-:-:S04]  /*7110*/  @!P0 FADD R0, R0, -24 ;  /* 0xc1c0000000008421 */ /* 0x002fc80000000000 */
[----:B------:R-:W-:-:S04]  /*7120*/  FMUL R11, R0, 0.69314718246459960938 ;  /* 0x3f317218000b7820 */ /* 0x000fc80000400000 */
[----:B------:R-:W-:-:S07]  /*7130*/  FFMA R11, R4, UR4, R11 ;  /* 0x00000004040b7c23 */ /* 0x000fce000800000b */
.L_x_42:
[----:B------:R-:W-:Y:S05]  /*7140*/  BSYNC B0 ;  /* 0x0000000000007941 */ /* 0x000fea0003800000 */
.L_x_41:
[----:B------:R-:W-:Y:S01]  /*7150*/  FSETP.NE.AND P0, PT, R15, -R20, PT ;  /* 0x800000140f00720b */ /* 0x000fe20003f05000 */
[----:B------:R-:W-:Y:S01]  /*7160*/  ULDC UR4, c[0x0][0x608] ;  /* 0x0001820000047ab9 */ /* 0x000fe20000000800 */
[----:B------:R-:W-:Y:S01]  /*7170*/  BSSY B0, `(.L_x_46) ;  /* 0x0000025000007945 */ /* 0x000fe20003800000 */
[----:B------:R-:W-:-:S04]  /*7180*/  FMUL R7, R7, UR4 ;  /* 0x0000000407077c20 */ /* 0x000fc80008400000 */
        /* <DEDUP_REMOVED lines=12> */
[----:B------:R-:W-:Y:S06]  /*7250*/  @!P0 BRA `(.L_x_47) ;  /* 0x0000000000588947 */ /* 0x000fec0003800000 */
[----:B------:R-:W-:Y:S01]  /*7260*/  VIADD R0, R8, 0x1800000 ;  /* 0x0180000008007836 */ /* 0x000fe20000000000 */
[----:B------:R-:W-:Y:S04]  /*7270*/  BSSY B1, `(.L_x_48) ;  /* 0x000000d000017945 */ /* 0x000fe80003800000 */
[----:B------:R-:W-:-:S04]  /*7280*/  LOP3.LUT R0, R0, 0x7f800000, RZ, 0xc0, !PT ;  /* 0x7f80000000007812 */ /* 0x000fc800078ec0ff */
[----:B------:R-:W-:-:S13]  /*7290*/  ISETP.GT.U32.AND P0, PT, R0, 0x1ffffff, PT ;  /* 0x01ffffff0000780c */ /* 0x000fda0003f04070 */
[----:B------:R-:W-:Y:S05]  /*72a0*/  @P0 BRA `(.L_x_49) ;  /* 0x0000000000140947 */ /* 0x000fea0003800000 */
[----:B------:R-:W-:Y:S02]  /*72b0*/  MOV R3, R8 ;  /* 0x0000000800037202 */ /* 0x000fe40000000f00 */
[----:B------:R-:W-:-:S07]  /*72c0*/  MOV R14, 0x72e0 ;  /* 0x000072e0000e7802 */ /* 0x000fce0000000f00 */
[----:B------:R-:W-:Y:S05]  /*72d0*/  CALL.REL.NOINC `($__internal_0_$__cuda_sm20_rcp_rn_f32_slowpath) ;  /* 0x0000003000247944 */ /* 0x000fea0003c00000 */
[----:B------:R-:W-:Y:S01]  /*72e0*/  IMAD.MOV.U32 R10, RZ, RZ, R0 ;  /* 0x000000ffff0a7224 */ /* 0x000fe200078e0000 */
[----:B------:R-:W-:Y:S06]  /*72f0*/  BRA `(.L_x_50) ;  /* 0x0000000000107947 */ /* 0x000fec0003800000 */
.L_x_49:
[----:B------:R-:W1:Y:S02]  /*7300*/  MUFU.RCP R3, R8 ;  /* 0x0000000800037308 */ /* 0x000e640000001000 */
[----:B-1----:R-:W-:-:S04]  /*7310*/  FFMA R0, R8, R3, -1 ;  /* 0xbf80000008007423 */ /* 0x002fc80000000003 */
[----:B------:R-:W-:-:S04]  /*7320*/  FADD.FTZ R0, -R0, -RZ ;  /* 0x800000ff00007221 */ /* 0x000fc80000010100 */
[----:B------:R-:W-:-:S07]  /*7330*/  FFMA R10, R3, R0, R3 ;  /* 0x00000000030a7223 */ /* 0x000fce0000000003 */
.L_x_50:
[----:B------:R-:W-:Y:S05]  /*7340*/  BSYNC B1 ;  /* 0x0000000000017941 */ /* 0x000fea0003800000 */
.L_x_48:
[----:B------:R-:W-:Y:S01]  /*7350*/  FSETP.GEU.AND P0, PT, |R8|, 1.175494350822287508e-38, PT ;  /* 0x008000000800780b */ /* 0x000fe20003f0e200 */
[----:B------:R-:W-:-:S12]  /*7360*/  ULDC UR4, c[0x0][0x600] ;  /* 0x0001800000047ab9 */ /* 0x000fd80000000800 */
[----:B------:R-:W-:-:S04]  /*7370*/  @!P0 FMUL R8, R8, 16777216 ;  /* 0x4b80000008088820 */ /* 0x000fc80000400000 */
[----:B------:R-:W1:Y:S02]  /*7380*/  MUFU.LG2 R0, R8 ;  /* 0x0000000800007308 */ /* 0x000e640000000c00 */
[----:B-1----:R-:W-:-:S04]  /*7390*/  @!P0 FADD R0, R0, -24 ;  /* 0xc1c0000000008421 */ /* 0x002fc80000000000 */
[----:B------:R-:W-:-:S04]  /*73a0*/  FMUL R0, R0, 0.69314718246459960938 ;  /* 0x3f31721800007820 */ /* 0x000fc80000400000 */
[----:B------:R-:W-:-:S07]  /*73b0*/  FFMA R9, R5, UR4, R0 ;  /* 0x0000000405097c23 */ /* 0x000fce0008000000 */
.L_x_47:
[----:B------:R-:W-:Y:S05]  /*73c0*/  BSYNC B0 ;  /* 0x0000000000007941 */ /* 0x000fea0003800000 */
.L_x_46:
[----:B------:R-:W-:Y:S01]  /*73d0*/  SHF.L.U32 R0, R113, 0x1f, RZ ;  /* 0x0000001f71007819 */ /* 0x000fe200000006ff */
[----:B------:R-:W-:Y:S01]  /*73e0*/  UISETP.NE.AND UP0, UPT, UR57, 0x1, UPT ;  /* 0x000000013900788c */ /* 0x000fe2000bf05270 */
[----:B------:R-:W-:Y:S01]  /*73f0*/  LOP3.LUT P1, RZ, R2, 0x3, RZ, 0xc0, !PT ;  /* 0x0000000302ff7812 */ /* 0x000fe2000782c0ff */
[----:B------:R-:W-:Y:S01]  /*7400*/  UISETP.NE.AND UP1, UPT, UR57, 0x2, UPT ;  /* 0x000000023900788c */ /* 0x000fe2000bf25270 */
[----:B------:R-:W1:Y:S01]  /*7410*/  SYNCS.PHASECHK.TRANS64.TRYWAIT P0, [UR51+0x8], R0 ;  /* 0x00000800ff0075a7 */ /* 0x000e620008000173 */
[----:B------:R-:W-:Y:S01]  /*7420*/  ULDC UR4, c[0x0][0x608] ;  /* 0x0001820000047ab9 */ /* 0x000fe20000000800 */
[----:B------:R-:W-:Y:S01]  /*7430*/  USHF.L.U32 UR42, UR42, 0x6, URZ ;  /* 0x000000062a2a7899 */ /* 0x000fe2000800063f */
[----:B------:R-:W-:-:S05]  /*7440*/  FMUL R10, R10, UR4 ;  /* 0x000000040a0a7c20 */ /* 0x000fca0008400000 */
[----:B------:R-:W-:Y:S02]  /*7450*/  @!UP0 ULOP3.LUT UP2, URZ, UR36, 0x2, URZ, 0xc0, !UPT ;  /* 0x00000002243f8892 */ /* 0x000fe4000f84c03f */
[----:B------:R-:W-:Y:S02]  /*7460*/  @!UP0 ULOP3.LUT UR36, UR36, 0x1, URZ, 0xc0, !UPT ;  /* 0x0000000124248892 */ /* 0x000fe4000f8ec03f */
[----:B------:R-:W-:Y:S02]  /*7470*/  @!UP0 USEL UR5, URZ, 0x1, UP2 ;  /* 0x000000013f058887 */ /* 0x000fe40009000000 */
[----:B------:R-:W-:Y:S02]  /*7480*/  @!UP1 UIADD3 UR6, UR36, 0x1, URZ ;  /* 0x0000000124069890 */ /* 0x000fe4000fffe03f */
[----:B------:R-:W-:Y:S02]  /*7490*/  @!UP0 ULOP3.LUT UR37, UR37, UR5, URZ, 0x3c, !UPT ;  /* 0x0000000525258292 */ /* 0x000fe4000f8e3c3f */
[----:B------:R-:W-:-:S02]  /*74a0*/  @!UP1 UISETP.GT.U32.AND UP2, UPT, UR6, 0x1, UPT ;  /* 0x000000010600988c */ /* 0x000fc4000bf44070 */
[----:B------:R-:W-:Y:S02]  /*74b0*/  @!UP1 ULOP3.LUT UR36, UR36, 0x1, URZ, 0xc, !UPT ;  /* 0x0000000124249892 */ /* 0x000fe4000f8e0c3f */
[----:B------:R-:W-:-:S04]  /*74c0*/  @!UP1 USEL UR5, URZ, 0x1, !UP2 ;  /* 0x000000013f059887 */ /* 0x000fc8000d000000 */
[----:B------:R-:W-:Y:S01]  /*74d0*/  @!UP1 ULOP3.LUT UR37, UR37, UR5, URZ, 0x3c, !UPT ;  /* 0x0000000525259292 */ /* 0x000fe2000f8e3c3f */
[----:B-1----:R-:W-:Y:S11]  /*74e0*/  @!P0 BRA `(.L_x_51) ;  /* 0x0000002800a88947 */ /* 0x002ff60003800000 */
.L_x_117:
[----:B------:R-:W-:Y:S04]  /*74f0*/  BSSY B0, `(.L_x_52) ;  /* 0x0000012000007945 */ /* 0x000fe80003800000 */
[----:B------:R-:W-:Y:S05]  /*7500*/  @P1 BRA `(.L_x_53) ;  /* 0x0000000000401947 */ /* 0x000fea0003800000 */
[----:B------:R-:W-:Y:S01]  /*7510*/  ULDC.64 UR4, c[0x0][0x688] ;  /* 0x0001a20000047ab9 */ /* 0x000fe20000000a00 */
[----:B------:R-:W-:Y:S01]  /*7520*/  IADD3 R5, R16, UR42, RZ ;  /* 0x0000002a10057c10 */ /* 0x000fe2000fffe0ff */
[----:B------:R-:W-:-:S04]  /*7530*/  UIMAD UR4, UR43, UR4, UR42 ;  /* 0x000000042b0472a4 */ /* 0x000fc8000f8e022a */
[----:B------:R-:W-:Y:S01]  /*7540*/  UIMAD UR4, UR44, UR5, UR4 ;  /* 0x000000052c0472a4 */ /* 0x000fe2000f8e0204 */
[C---:B------:R-:W-:Y:S02]  /*7550*/  VIADD R4, R5.reuse, 0x8 ;  /* 0x0000000805047836 */ /* 0x040fe40000000000 */
[----:B------:R-:W-:Y:S02]  /*7560*/  ULDC UR5, c[0x0][0x288] ;  /* 0x0000a20000057ab9 */ /* 0x000fe40000000800 */
[----:B------:R-:W-:Y:S02]  /*7570*/  ISETP.GE.U32.AND P0, PT, R5, UR5, PT ;  /* 0x0000000505007c0c */ /* 0x000fe4000bf06070 */
[----:B-1----:R-:W-:Y:S02]  /*7580*/  IADD3 R0, P2, R16, UR4, RZ ;  /* 0x0000000410007c10 */ /* 0x002fe4000ff5e0ff */
[----:B------:R-:W-:Y:S02]  /*7590*/  MOV R3, UR4 ;  /* 0x0000000400037c02 */ /* 0x000fe40008000f00 */
[----:B------:R-:W-:Y:S01]  /*75a0*/  ISETP.GE.U32.AND P1, PT, R4, UR5, PT ;  /* 0x0000000504007c0c */ /* 0x000fe2000bf26070 */
[----:B------:R-:W-:Y:S01]  /*75b0*/  ULDC.64 UR4, c[0x0][0x680] ;  /* 0x0001a00000047ab9 */ /* 0x000fe20000000a00 */
[----:B------:R-:W-:-:S02]  /*75c0*/  LEA.HI.X.SX32 R3, R3, RZ, 0x1, P2 ;  /* 0x000000ff03037211 */ /* 0x000fc400010f0eff */
[----:B------:R-:W-:-:S04]  /*75d0*/  LEA R4, P2, R0, UR4, 0x2 ;  /* 0x0000000400047c11 */ /* 0x000fc8000f8410ff */
[----:B------:R-:W-:-:S05]  /*75e0*/  LEA.HI.X R5, R0, UR5, R3, 0x2, P2 ;  /* 0x0000000500057c11 */ /* 0x000fca00090f1403 */
[----:B------:R2:W-:Y:S04]  /*75f0*/  @!P0 STG.E desc[UR58][R4.64], R11 ;  /* 0x0000000b04008986 */ /* 0x0005e8000c10193a */
[----:B------:R2:W-:Y:S02]  /*7600*/  @!P1 STG.E desc[UR58][R4.64+0x20], R9 ;  /* 0x0000200904009986 */ /* 0x0005e4000c10193a */
.L_x_53:
[----:B------:R-:W-:Y:S05]  /*7610*/  BSYNC B0 ;  /* 0x0000000000007941 */ /* 0x000fea0003800000 */
.L_x_52:
[----:B------:R-:W-:Y:S01]  /*7620*/  ULDC.64 UR4, c[0x0][0x730] ;  /* 0x0001cc0000047ab9 */ /* 0x000fe20000000a00 */
[-C--:B------:R-:W-:Y:S01]  /*7630*/  FMUL R106, R106, R10.reuse ;  /* 0x0000000a6a6a7220 */ /* 0x080fe20000400000 */
[----:B------:R-:W-:Y:S01]  /*7640*/  ISETP.NE.U32.AND P0, PT, RZ, UR4, PT ;  /* 0x00000004ff007c0c */ /* 0x000fe2000bf05070 */
[-C--:B------:R-:W-:Y:S01]  /*7650*/  FMUL R107, R107, R10.reuse ;  /* 0x0000000a6b6b7220 */ /* 0x080fe20000400000 */
[-C--:B------:R-:W-:Y:S01]  /*7660*/  FMUL R110, R110, R10.reuse ;  /* 0x0000000a6e6e7220 */ /* 0x080fe20000400000 */
[-C--:B------:R-:W-:Y:S01]  /*7670*/  FMUL R111, R111, R10.reuse ;  /* 0x0000000a6f6f7220 */ /* 0x080fe20000400000 */
[----:B------:R-:W-:Y:S01]  /*7680*/  ISETP.NE.AND.EX P0, PT, RZ, UR5, PT, P0 ;  /* 0x00000005ff007c0c */ /* 0x000fe2000bf05300 */
[-C--:B------:R-:W-:Y:S01]  /*7690*/  FMUL R98, R98, R10.reuse ;  /* 0x0000000a62627220 */ /* 0x080fe20000400000 */
[-C--:B------:R-:W-:Y:S01]  /*76a0*/  FMUL R99, R99, R10.reuse ;  /* 0x0000000a63637220 */ /* 0x080fe20000400000 */
[-C--:B------:R-:W-:Y:S01]  /*76b0*/  FMUL R102, R102, R10.reuse ;  /* 0x0000000a66667220 */ /* 0x080fe20000400000 */
[-C--:B------:R-:W-:Y:S01]  /*76c0*/  FMUL R103, R103, R10.reuse ;  /* 0x0000000a67677220 */ /* 0x080fe20000400000 */
[-C--:B------:R-:W-:Y:S01]  /*76d0*/  FMUL R27, R90, R10.reuse ;  /* 0x0000000a5a1b7220 */ /* 0x080fe20000400000 */
[-C--:B------:R-:W-:Y:S01]  /*76e0*/  FMUL R26, R91, R10.reuse ;  /* 0x0000000a5b1a7220 */ /* 0x080fe20000400000 */
[-C--:B------:R-:W-:Y:S01]  /*76f0*/  FMUL R31, R94, R10.reuse ;  /* 0x0000000a5e1f7220 */ /* 0x080fe20000400000 */
[----:B------:R-:W-:-:S05]  /*7700*/  FMUL R30, R95, R10 ;  /* 0x0000000a5f1e7220 */ /* 0x000fca0000400000 */
[----:B------:R-:W-:Y:S05]  /*7710*/  @P0 BRA `(.L_x_54) ;  /* 0x0000000000240947 */ /* 0x000fea0003800000 */
[----:B------:R-:W-:Y:S02]  /*7720*/  ULDC.64 UR4, c[0x0][0x728] ;  /* 0x0001ca0000047ab9 */ /* 0x000fe40000000a00 */
[----:B------:R-:W-:-:S04]  /*7730*/  ISETP.NE.U32.AND P0, PT, RZ, UR4, PT ;  /* 0x00000004ff007c0c */ /* 0x000fc8000bf05070 */
[----:B------:R-:W-:-:S13]  /*7740*/  ISETP.NE.AND.EX P0, PT, RZ, UR5, PT, P0 ;  /* 0x00000005ff007c0c */ /* 0x000fda000bf05300 */
[----:B------:R-:W-:Y:S05]  /*7750*/  @!P0 BRA `(.L_x_55) ;  /* 0x00000000000c8947 */ /* 0x000fea0003800000 */
[----:B--2---:R-:W2:Y:S02]  /*7760*/  LDC.64 R4, c[0x0][0x728] ;  /* 0x0001ca00ff047b82 */ /* 0x004ea40000000a00 */
[----:B--2---:R3:W5:Y:S01]  /*7770*/  LDG.E R23, desc[UR58][R4.64] ;  /* 0x0000003a04177981 */ /* 0x004762000c1e1900 */
[----:B------:R-:W-:Y:S05]  /*7780*/  BRA `(.L_x_54) ;  /* 0x0000000000087947 */ /* 0x000fea0003800000 */
.L_x_55:
[----:B------:R-:W-:Y:S02]  /*7790*/  ULDC UR4, c[0x0][0x720] ;  /* 0x0001c80000047ab9 */ /* 0x000fe40000000800 */
[----:B------:R-:W-:-:S07]  /*77a0*/  IMAD.U32 R23, RZ, RZ, UR4 ;  /* 0x00000004ff177e24 */ /* 0x000fce000f8e00ff */
.L_x_54:
[----:B-1----:R-:W-:-:S04]  /*77b0*/  MOV R0, RZ ;  /* 0x000000ff00007202 */ /* 0x002fc80000000f00 */
[----:B------:R-:W-:-:S13]  /*77c0*/  LOP3.LUT P0, RZ, R0, 0x9f, RZ, 0xc0, !PT ;  /* 0x0000009f00ff7812 */ /* 0x000fda000780c0ff */
[----:B------:R-:W-:Y:S05]  /*77d0*/  @!P0 BRA `(.L_x_56) ;  /* 0x0000000000408947 */ /* 0x000fea0003800000 */
[----:B------:R-:W-:Y:S01]  /*77e0*/  MOV R0, 0x0 ;  /* 0x0000000000007802 */ /* 0x000fe20000000f00 */
[----:B------:R-:W-:Y:S01]  /*77f0*/  ULDC.64 UR4, c[0x4][0x70] ;  /* 0x01001c0000047ab9 */ /* 0x000fe20000000a00 */
[----:B------:R-:W-:Y:S01]  /*7800*/  ULDC.64 UR6, c[0x4][0x8] ;  /* 0x0100020000067ab9 */ /* 0x000fe20000000a00 */
[----:B--23--:R-:W-:Y:S01]  /*7810*/  MOV R4, UR4 ;  /* 0x0000000400047c02 */ /* 0x00cfe20008000f00 */
[----:B------:R1:W2:Y:S01]  /*7820*/  LDC.64 R14, c[0x4][R0] ;  /* 0x01000000000e7b82 */ /* 0x0002a20000000a00 */
[----:B------:R-:W-:Y:S01]  /*7830*/  IMAD.U32 R5, RZ, RZ, UR5 ;  /* 0x00000005ff057e24 */ /* 0x000fe2000f8e00ff */
[----:B------:R-:W-:Y:S01]  /*7840*/  ULDC.64 UR4, c[0x4][0x78] ;  /* 0x01001e0000047ab9 */ /* 0x000fe20000000a00 */
[----:B------:R-:W-:Y:S01]  /*7850*/  MOV R10, UR6 ;  /* 0x00000006000a7c02 */ /* 0x000fe20008000f00 */
[----:B------:R-:W-:Y:S01]  /*7860*/  IMAD.U32 R7, RZ, RZ, UR5 ;  /* 0x00000005ff077e24 */ /* 0x000fe2000f8e00ff */
[----:B------:R-:W-:Y:S01]  /*7870*/  MOV R6, UR4 ;  /* 0x0000000400067c02 */ /* 0x000fe20008000f00 */
[----:B------:R-:W-:Y:S01]  /*7880*/  IMAD.U32 R11, RZ, RZ, UR7 ;  /* 0x00000007ff0b7e24 */ /* 0x000fe2000f8e00ff */
[----:B------:R-:W-:Y:S01]  /*7890*/  MOV R8, 0x70 ;  /* 0x0000007000087802 */ /* 0x000fe20000000f00 */
[----:B------:R-:W-:Y:S01]  /*78a0*/  IMAD.MOV.U32 R13, RZ, RZ, RZ ;  /* 0x000000ffff0d7224 */ /* 0x000fe200078e00ff */
[----:B-1----:R-:W-:-:S07]  /*78b0*/  MOV R12, 0x1 ;  /* 0x00000001000c7802 */ /* 0x002fce0000000f00 */
[----:B------:R-:W-:-:S07]  /*78c0*/  LEPC R20, `(.L_x_56) ;  /* 0x000000001014794e */ /* 0x000fce0000000000 */
[----:B--2--5:R-:W-:Y:S05]  /*78d0*/  CALL.ABS.NOINC R14 ;  /* 0x000000000e007343 */ /* 0x024fea0003c00000 */
.L_x_56:
[----:B------:R-:W-:Y:S01]  /*78e0*/  LOP3.LUT P0, RZ, R18, 0x90, RZ, 0xc0, !PT ;  /* 0x0000009012ff7812 */ /* 0x000fe2000780c0ff */
[----:B------:R-:W-:-:S12]  /*78f0*/  BSSY B6, `(.L_x_57) ;  /* 0x0000012000067945 */ /* 0x000fd80003800000 */
[----:B------:R-:W-:Y:S05]  /*7900*/  @!P0 BRA `(.L_x_58) ;  /* 0x0000000000408947 */ /* 0x000fea0003800000 */
[----:B------:R-:W-:Y:S01]  /*7910*/  MOV R0, 0x0 ;  /* 0x0000000000007802 */ /* 0x000fe20000000f00 */
[----:B------:R-:W-:Y:S01]  /*7920*/  ULDC.64 UR4, c[0x4][0x70] ;  /* 0x01001c0000047ab9 */ /* 0x000fe20000000a00 */
[----:B------:R-:W-:Y:S01]  /*7930*/  ULDC.64 UR6, c[0x4][0x78] ;  /* 0x01001e0000067ab9 */ /* 0x000fe20000000a00 */
[----:B--23--:R-:W-:Y:S01]  /*7940*/  MOV R4, UR4 ;  /* 0x0000000400047c02 */ /* 0x00cfe20008000f00 */
[----:B------:R1:W2:Y:S01]  /*7950*/  LDC.64 R14, c[0x4][R0] ;  /* 0x01000000000e7b82 */ /* 0x0002a20000000a00 */
[----:B------:R-:W-:Y:S01]  /*7960*/  MOV R5, UR5 ;  /* 0x0000000500057c02 */ /* 0x000fe20008000f00 */
[----:B------:R-:W-:Y:S01]  /*7970*/  ULDC.64 UR4, c[0x4][0x10] ;  /* 0x0100040000047ab9 */ /* 0x000fe20000000a00 */
[----:B------:R-:W-:Y:S01]  /*7980*/  IMAD.U32 R6, RZ, RZ, UR6 ;  /* 0x00000006ff067e24 */ /* 0x000fe2000f8e00ff */
[----:B------:R-:W-:Y:S01]  /*7990*/  MOV R7, UR7 ;  /* 0x0000000700077c02 */ /* 0x000fe20008000f00 */
[----:B------:R-:W-:Y:S01]  /*79a0*/  IMAD.U32 R11, RZ, RZ, UR5 ;  /* 0x00000005ff0b7e24 */ /* 0x000fe2000f8e00ff */
[----:B------:R-:W-:Y:S01]  /*79b0*/  MOV R10, UR4 ;  /* 0x00000004000a7c02 */ /* 0x000fe20008000f00 */
[----:B------:R-:W-:Y:S01]  /*79c0*/  IMAD.MOV.U32 R13, RZ, RZ, RZ ;  /* 0x000000ffff0d7224 */ /* 0x000fe200078e00ff */
[----:B------:R-:W-:-:S02]  /*79d0*/  MOV R8, 0x70 ;  /* 0x0000007000087802 */ /* 0x000fc40000000f00 */
[----:B-1----:R-:W-:-:S07]  /*79e0*/  MOV R12, 0x1 ;  /* 0x00000001000c7802 */ /* 0x002fce0000000f00 */
[----:B------:R-:W-:-:S07]  /*79f0*/  LEPC R20, `(.L_x_58) ;  /* 0x000000001014794e */ /* 0x000fce0000000000 */
[----:B--2--5:R-:W-:Y:S05]  /*7a00*/  CALL.ABS.NOINC R14 ;  /* 0x000000000e007343 */ /* 0x024fea0003c00000 */
.L_x_58:
[----:B------:R-:W-:Y:S05]  /*7a10*/  BSYNC B6 ;  /* 0x0000000000067941 */ /* 0x000fea0003800000 */
.L_x_57:
[----:B------:R-:W-:Y:S02]  /*7a20*/  ULDC.64 UR4, c[0x0][0x730] ;  /* 0x0001cc0000047ab9 */ /* 0x000fe40000000a00 */
[----:B------:R-:W-:Y:S01]  /*7a30*/  ISETP.NE.U32.AND P0, PT, RZ, UR4, PT ;  /* 0x00000004ff007c0c */ /* 0x000fe2000bf05070 */
[----:B------:R-:W-:-:S03]  /*7a40*/  ULDC UR4, c[0x0][0x720] ;  /* 0x0001c80000047ab9 */ /* 0x000fc60000000800 */
[----:B------:R-:W-:-:S04]  /*7a50*/  ISETP.NE.AND.EX P0, PT, RZ, UR5, PT, P0 ;  /* 0x00000005ff007c0c */ /* 0x000fc8000bf05300 */
[----:B-----5:R-:W-:Y:S02]  /*7a60*/  FSEL R32, R23, UR4, !P0 ;  /* 0x0000000417207c08 */ /* 0x020fe4000c000000 */
[----:B------:R-:W-:-:S03]  /*7a70*/  ISETP.GT.U32.AND P0, PT, R19, 0x3e, PT ;  /* 0x0000003e1300780c */ /* 0x000fc60003f04070 */
[-C--:B------:R-:W-:Y:S01]  /*7a80*/  FMUL R0, R104, R32.reuse ;  /* 0x0000002068007220 */ /* 0x080fe20000400000 */
[-C--:B------:R-:W-:Y:S01]  /*7a90*/  FMUL R3, R105, R32.reuse ;  /* 0x0000002069037220 */ /* 0x080fe20000400000 */
[-C--:B--23--:R-:W-:Y:S01]  /*7aa0*/  FMUL R4, R106, R32.reuse ;  /* 0x000000206a047220 */ /* 0x08cfe20000400000 */
        /* <DEDUP_REMOVED lines=24> */
[----:B------:R-:W-:Y:S01]  /*7c30*/  F2FP.F16.F32.PACK_AB R35, R9, R8 ;  /* 0x000000080923723e */ /* 0x000fe200000000ff */
[----:B------:R-:W-:Y:S06]  /*7c40*/  @P0 BRA `(.L_x_59) ;  /* 0x0000000000040947 */ /* 0x000fec0003800000 */
[----:B------:R-:W-:-:S04]  /*7c50*/  DEPBAR.LE SB0, 0x1 ;  /* 0x000080400000791a */ /* 0x000fc80000000000 */
.L_x_59:
[----:B------:R-:W-:Y:S05]  /*7c60*/  WARPSYNC.ALL ;  /* 0x0000000000007948 */ /* 0x000fea0003800000 */
[----:B------:R-:W-:Y:S01]  /*7c70*/  BAR.SYNC.DEFER_BLOCKING 0x1, 0x80 ;  /* 0x0042000000007b1d */ /* 0x000fe20000010000 */
[----:B------:R-:W-:Y:S02]  /*7c80*/  F2FP.F16.F32.PACK_AB R4, R10, R11 ;  /* 0x0000000b0a04723e */ /* 0x000fe400000000ff */
[----:B------:R-:W-:Y:S02]  /*7c90*/  F2FP.F16.F32.PACK_AB R5, R12, R13 ;  /* 0x0000000d0c05723e */ /* 0x000fe400000000ff */
[----:B------:R-:W-:Y:S01]  /*7ca0*/  F2FP.F16.F32.PACK_AB R6, R14, R15 ;  /* 0x0000000f0e06723e */ /* 0x000fe200000000ff */
[----:B------:R-:W-:Y:S01]  /*7cb0*/  BSSY B0, `(.L_x_60) ;  /* 0x0000016000007945 */ /* 0x000fe20003800000 */
[----:B------:R-:W-:Y:S01]  /*7cc0*/  F2FP.F16.F32.PACK_AB R7, R20, R21 ;  /* 0x000000151407723e */ /* 0x000fe200000000ff */
[----:B------:R1:W-:Y:S01]  /*7cd0*/  STSM.16.M88.4 [R22], R32 ;  /* 0x0000002016007844 */ /* 0x0003e20000000200 */
[----:B------:R-:W-:Y:S01]  /*7ce0*/  @!PT LDS RZ, [RZ] ;  /* 0x00000000fffff984 */ /* 0x000fe20000000800 */
[----:B------:R-:W-:Y:S01]  /*7cf0*/  @!PT LDS RZ, [RZ] ;  /* 0x00000000fffff984 */ /* 0x000fe20000000800 */
[----:B------:R-:W-:Y:S01]  /*7d00*/  @!PT LDS RZ, [RZ] ;  /* 0x00000000fffff984 */ /* 0x000fe20000000800 */
[----:B------:R-:W-:Y:S01]  /*7d10*/  @!PT LDS RZ, [RZ] ;  /* 0x00000000fffff984 */ /* 0x000fe20000000800 */
[----:B------:R2:W-:Y:S06]  /*7d20*/  MEMBAR.ALL.CTA ;  /* 0x0000000000007992 */ /* 0x0005ec0000008000 */
[----:B--2---:R-:W2:Y:S02]  /*7d30*/  FENCE.VIEW.ASYNC.S ;  /* 0x00000000000073c6 */ /* 0x004ea40000000000 */
[----:B--2---:R-:W-:Y:S06]  /*7d40*/  BAR.SYNC.DEFER_BLOCKING 0x1, 0x80 ;  /* 0x0042000000007b1d */ /* 0x004fec0000010000 */
[----:B------:R-:W-:Y:S05]  /*7d50*/  @P0 BRA `(.L_x_61) ;  /* 0x00000000002c0947 */ /* 0x000fea0003800000 */
[----:B------:R-:W-:Y:S01]  /*7d60*/  UIADD3 UR4, UR45, 0x10f00, URZ ;  /* 0x00010f002d047890 */ /* 0x000fe2000fffe03f */
[----:B------:R-:W-:Y:S01]  /*7d70*/  IADD3 R0, P1, R114, 0x670, RZ ;  /* 0x0000067072007810 */ /* 0x000fe20007f3e0ff */
[----:B------:R-:W-:-:S03]  /*7d80*/  UMOV UR41, URZ ;  /* 0x0000003f00297c82 */ /* 0x000fc60008000000 */
[----:B------:R-:W-:Y:S02]  /*7d90*/  IADD3.X R3, RZ, R115, RZ, P1, !PT ;  /* 0x00000073ff037210 */ /* 0x000fe40000ffe4ff */
[----:B------:R-:W-:Y:S02]  /*7da0*/  MOV R18, UR4 ;  /* 0x0000000400127c02 */ /* 0x000fe40008000f00 */
[----:B------:R-:W-:Y:S02]  /*7db0*/  R2UR UR4, R0 ;  /* 0x00000000000472ca */ /* 0x000fe400000e0000 */
[----:B------:R-:W-:Y:S02]  /*7dc0*/  R2UR UR40, R18 ;  /* 0x00000000122872ca */ /* 0x000fe400000e0000 */
[----:B------:R-:W-:-:S13]  /*7dd0*/  R2UR UR5, R3 ;  /* 0x00000000030572ca */ /* 0x000fda00000e0000 */
[----:B------:R2:W-:Y:S01]  /*7de0*/  UTMASTG.4D [UR40], [UR4] ;  /* 0x00000028040073b5 */ /* 0x0005e20008018000 */
[----:B------:R0:W-:Y:S01]  /*7df0*/  UTMACMDFLUSH ;  /* 0x00000000000079b7 */ /* 0x0001e20000000000 */
[----:B--2---:R-:W-:-:S04]  /*7e00*/  DEPBAR.LE SB0, 0x1 ;  /* 0x000080400000791a */ /* 0x004fc80000000000 */
.L_x_61:
[----:B------:R-:W-:Y:S05]  /*7e10*/  BSYNC B0 ;  /* 0x0000000000007941 */ /* 0x000fea0003800000 */
.L_x_60:
[----:B------:R-:W-:Y:S01]  /*7e20*/  BAR.SYNC.DEFER_BLOCKING 0x1, 0x80 ;  /* 0x0042000000007b1d */ /* 0x000fe20000010000 */
[----:B------:R-:W-:Y:S02]  /*7e30*/  F2FP.F16.F32.PACK_AB R24, R24, R25 ;  /* 0x000000191818723e */ /* 0x000fe400000000ff */
[----:B------:R-:W-:Y:S02]  /*7e40*/  F2FP.F16.F32.PACK_AB R25, R26, R27 ;  /* 0x0000001b1a19723e */ /* 0x000fe400000000ff */
[----:B------:R-:W-:Y:S01]  /*7e50*/  F2FP.F16.F32.PACK_AB R26, R28, R29 ;  /* 0x0000001d1c1a723e */ /* 0x000fe200000000ff */
[----:B------:R-:W-:Y:S01]  /*7e60*/  BSSY B0, `(.L_x_62) ;  /* 0x0000014000007945 */ /* 0x000fe20003800000 */
[----:B------:R-:W-:Y:S01]  /*7e70*/  F2FP.F16.F32.PACK_AB R27, R30, R31 ;  /* 0x0000001f1e1b723e */ /* 0x000fe200000000ff */
[----:B------:R2:W-:Y:S01]  /*7e80*/  STSM.16.M88.4 [R22+0x800], R4 ;  /* 0x0008000416007844 */ /* 0x0005e20000000200 */
[----:B------:R-:W-:Y:S01]  /*7e90*/  @!PT LDS RZ, [RZ] ;  /* 0x00000000fffff984 */ /* 0x000fe20000000800 */
[----:B------:R-:W-:Y:S01]  /*7ea0*/  @!PT LDS RZ, [RZ] ;  /* 0x00000000fffff984 */ /* 0x000fe20000000800 */
[----:B------:R-:W-:Y:S01]  /*7eb0*/  @!PT LDS RZ, [RZ] ;  /* 0x00000000fffff984 */ /* 0x000fe20000000800 */
[----:B------:R-:W-:Y:S01]  /*7ec0*/  @!PT LDS RZ, [RZ] ;  /* 0x00000000fffff984 */ /* 0x000fe20000000800 */
[----:B------:R3:W-:Y:S06]  /*7ed0*/  MEMBAR.ALL.CTA ;  /* 0x0000000000007992 */ /* 0x0007ec0000008000 */
[----:B---3--:R-:W3:Y:S02]  /*7ee0*/  FENCE.VIEW.ASYNC.S ;  /* 0x00000000000073c6 */ /* 0x008ee40000000000 */
[----:B---3--:R-:W-:Y:S06]  /*7ef0*/  BAR.SYNC.DEFER_BLOCKING 0x1, 0x80 ;  /* 0x0042000000007b1d */ /* 0x008fec0000010000 */
[----:B------:R-:W-:Y:S05]  /*7f00*/  @P0 BRA `(.L_x_63) ;  /* 0x0000000000240947 */ /* 0x000fea0003800000 */
[----:B------:R-:W-:Y:S01]  /*7f10*/  IADD3 R0, P1, R114, 0x670, RZ ;  /* 0x0000067072007810 */ /* 0x000fe20007f3e0ff */
[----:B------:R-:W-:Y:S01]  /*7f20*/  UIADD3 UR40, UR45, 0x11700, URZ ;  /* 0x000117002d287890 */ /* 0x000fe2000fffe03f */
[----:B------:R-:W-:Y:S02]  /*7f30*/  UMOV UR41, 0x10 ;  /* 0x0000001000297882 */ /* 0x000fe40000000000 */
[----:B------:R-:W-:Y:S01]  /*7f40*/  R2UR UR4, R0 ;  /* 0x00000000000472ca */ /* 0x000fe200000e0000 */
[----:B------:R-:W-:-:S05]  /*7f50*/  IMAD.X R3, RZ, RZ, R115, P1 ;  /* 0x000000ffff037224 */ /* 0x000fca00008e0673 */
[----:B------:R-:W-:-:S13]  /*7f60*/  R2UR UR5, R3 ;  /* 0x00000000030572ca */ /* 0x000fda00000e0000 */
[----:B------:R3:W-:Y:S01]  /*7f70*/  UTMASTG.4D [UR40], [UR4] ;  /* 0x00000028040073b5 */ /* 0x0007e20008018000 */
[----:B------:R0:W-:Y:S01]  /*7f80*/  UTMACMDFLUSH ;  /* 0x00000000000079b7 */ /* 0x0001e20000000000 */
[----:B---3--:R-:W-:-:S04]  /*7f90*/  DEPBAR.LE SB0, 0x1 ;  /* 0x000080400000791a */ /* 0x008fc80000000000 */
.L_x_63:
[----:B------:R-:W-:Y:S05]  /*7fa0*/  BSYNC B0 ;  /* 0x0000000000007941 */ /* 0x000fea0003800000 */
.L_x_62:
[----:B------:R-:W-:Y:S06]  /*7fb0*/  BAR.SYNC.DEFER_BLOCKING 0x1, 0x80 ;  /* 0x0042000000007b1d */ /* 0x000fec0000010000 */
[----:B------:R-:W-:Y:S01]  /*7fc0*/  BSSY B0, `(.L_x_64) ;  /* 0x0000014000007945 */ /* 0x000fe20003800000 */
[----:B------:R3:W-:Y:S01]  /*7fd0*/  STSM.16.M88.4 [R22], R24 ;  /* 0x0000001816007844 */ /* 0x0007e20000000200 */
[----:B------:R-:W-:Y:S01]  /*7fe0*/  @!PT LDS RZ, [RZ] ;  /* 0x00000000fffff984 */ /* 0x000fe20000000800 */
[----:B------:R-:W-:Y:S01]  /*7ff0*/  @!PT LDS RZ, [RZ] ;  /* 0x00000000fffff984 */ /* 0x000fe20000000800 */
[----:B------:R-:W-:Y:S01]  /*8000*/  @!PT LDS RZ, [RZ] ;  /* 0x00000000fffff984 */ /* 0x000fe20000000800 */
[----:B------:R-:W-:Y:S01]  /*8010*/  @!PT LDS RZ, [RZ] ;  /* 0x00000000fffff984 */ /* 0x000fe20000000800 */
[----:B------:R4:W-:Y:S06]  /*8020*/  MEMBAR.ALL.CTA ;  /* 0x0000000000007992 */ /* 0x0009ec0000008000 */
[----:B----4-:R-:W4:Y:S02]  /*8030*/  FENCE.VIEW.ASYNC.S ;  /* 0x00000000000073c6 */ /* 0x010f240000000000 */
[----:B----4-:R-:W-:Y:S06]  /*8040*/  BAR.SYNC.DEFER_BLOCKING 0x1, 0x80 ;  /* 0x0042000000007b1d */ /* 0x010fec0000010000 */
[----:B------:R-:W-:Y:S05]  /*8050*/  @P0 BRA `(.L_x_65) ;  /* 0x0000000000280947 */ /* 0x000fea0003800000 */
[----:B------:R-:W-:Y:S01]  /*8060*/  UIADD3 UR4, UR45, 0x10f00, URZ ;  /* 0x00010f002d047890 */ /* 0x000fe2000fffe03f */
[----:B------:R-:W-:Y:S01]  /*8070*/  IADD3 R0, P0, R114, 0x670, RZ ;  /* 0x0000067072007810 */ /* 0x000fe20007f1e0ff */
[----:B------:R-:W-:-:S03]  /*8080*/  UMOV UR41, 0x20 ;  /* 0x0000002000297882 */ /* 0x000fc60000000000 */
[----:B------:R-:W-:Y:S02]  /*8090*/  IADD3.X R3, RZ, R115, RZ, P0, !PT ;  /* 0x00000073ff037210 */ /* 0x000fe400007fe4ff */
[----:B------:R-:W-:Y:S02]  /*80a0*/  MOV R18, UR4 ;  /* 0x0000000400127c02 */ /* 0x000fe40008000f00 */
[----:B------:R-:W-:Y:S02]  /*80b0*/  R2UR UR4, R0 ;  /* 0x00000000000472ca */ /* 0x000fe400000e0000 */
[----:B------:R-:W-:Y:S02]  /*80c0*/  R2UR UR40, R18 ;  /* 0x00000000122872ca */ /* 0x000fe400000e0000 */
[----:B------:R-:W-:-:S13]  /*80d0*/  R2UR UR5, R3 ;  /* 0x00000000030572ca */ /* 0x000fda00000e0000 */
[----:B------:R4:W-:Y:S02]  /*80e0*/  UTMASTG.4D [UR40], [UR4] ;  /* 0x00000028040073b5 */ /* 0x0009e40008018000 */
[----:B----4-:R0:W-:Y:S02]  /*80f0*/  UTMACMDFLUSH ;  /* 0x00000000000079b7 */ /* 0x0101e40000000000 */
.L_x_65:
[----:B------:R-:W-:Y:S05]  /*8100*/  BSYNC B0 ;  /* 0x0000000000007941 */ /* 0x000fea0003800000 */
.L_x_64:
[----:B------:R-:W-:Y:S01]  /*8110*/  IADD3 R17, R17, UR38, RZ ;  /* 0x0000002611117c10 */ /* 0x000fe2000fffe0ff */
[----:B------:R-:W-:Y:S01]  /*8120*/  ULDC UR4, c[0x0][0xa00] ;  /* 0x0002800000047ab9 */ /* 0x000fe20000000800 */
[----:B------:R-:W-:Y:S01]  /*8130*/  IMAD.U32 R0, RZ, RZ, UR46 ;  /* 0x0000002eff007e24 */ /* 0x000fe2000f8e00ff */
[----:B------:R-:W-:-:S04]  /*8140*/  DEPBAR.LE SB0, 0x0 ;  /* 0x000080000000791a */ /* 0x000fc80000000000 */
[----:B------:R-:W-:Y:S01]  /*8150*/  ISETP.GE.AND P0, PT, R17, UR4, PT ;  /* 0x0000000411007c0c */ /* 0x000fe2000bf06270 */
[----:B------:R4:W-:Y:S01]  /*8160*/  SYNCS.ARRIVE.TRANS64.A1T0 RZ, [R0+UR52], RZ ;  /* 0x000000ff00ff79a7 */ /* 0x0009e20008100034 */
[----:B------:R-:W-:-:S11]  /*8170*/  LOP3.LUT R113, R113, 0x1, RZ, 0x3c, !PT ;  /* 0x0000000171717812 */ /* 0x000fd600078e3cff */
[----:B----4-:R-:W-:Y:S05]  /*8180*/  @!P0 BRA `(.L_x_66) ;  /* 0xffffff8c00408947 */ /* 0x010fea000383ffff */
[----:B------:R-:W-:Y:S05]  /*8190*/  EXIT ;  /* 0x000000000000794d */ /* 0x000fea0003800000 */
.L_x_6:
[----:B------:R-:W-:-:S08]  /*81a0*/  NOP ;  /* 0x0000000000007918 */ /* 0x000fd00000000000 */
[----:B------:R-:W2:-:S00]  /*81b0*/  USETMAXREG.DEALLOC.CTAPOOL 0x18 ;  /* 0x00000018000079c8 */ /* 0x000e8000080e0500 */
[----:B------:R-:W-:-:S13]  /*81c0*/  PLOP3.LUT P3, PT, PT, PT, UP0, 0x80, 0x0 ;  /* 0x000000000000781c */ /* 0x000fda0003f6f008 */
[----:B--2---:R-:W-:Y:S05]  /*81d0*/  @!P3 BRA `(.L_x_67) ;  /* 0x00000008008cb947 */ /* 0x004fea0003800000 */
[----:B------:R-:W-:-:S13]  /*81e0*/  PLOP3.LUT P2, PT, PT, PT, UP1, 0x80, 0x0 ;  /* 0x000000000000781c */ /* 0x000fda0003f4f018 */
[----:B-1----:R-:W-:Y:S05]  /*81f0*/  @P2 EXIT ;  /* 0x000000000000294d */ /* 0x002fea0003800000 */
[----:B------:R-:W-:Y:S02]  /*8200*/  ULDC UR4, c[0x0][0xa00] ;  /* 0x0002800000047ab9 */ /* 0x000fe40000000800 */
[----:B------:R-:W-:-:S13]  /*8210*/  ISETP.GE.AND P2, PT, R17, UR4, PT ;  /* 0x0000000411007c0c */ /* 0x000fda000bf46270 */
[----:B------:R-:W-:Y:S05]  /*8220*/  @P2 EXIT ;  /* 0x000000000000294d */ /* 0x000fea0003800000 */
[----:B------:R-:W-:Y:S01]  /*8230*/  LOP3.LUT P2, RZ, R2, 0x1f, RZ, 0xc0, !PT ;  /* 0x0000001f02ff7812 */ /* 0x000fe2000784c0ff */
[----:B------:R-:W-:Y:S01]  /*8240*/  BSSY B0, `(.L_x_68) ;  /* 0x000009b000007945 */ /* 0x000fe20003800000 */
[----:B------:R-:W-:Y:S01]  /*8250*/  MOV R4, 0x1 ;  /* 0x0000000100047802 */ /* 0x000fe20000000f00 */
[----:B------:R-:W-:Y:S01]  /*8260*/  IMAD.MOV.U32 R0, RZ, RZ, RZ ;  /* 0x000000ffff007224 */ /* 0x000fe200078e00ff */
[----:B------:R-:W-:Y:S01]  /*8270*/  PLOP3.LUT P0, PT, P2, P0, PT, 0x2a, 0x0 ;  /* 0x000000000000781c */ /* 0x000fe20001700572 */
[----:B------:R-:W-:Y:S01]  /*8280*/  ULOP3.LUT UR17, UR55, 0x2, URZ, 0xfc, !UPT ;  /* 0x0000000237117892 */ /* 0x000fe2000f8efc3f */
[----:B------:R-:W-:Y:S01]  /*8290*/  MOV R5, 0x1 ;  /* 0x0000000100057802 */ /* 0x000fe20000000f00 */
[----:B------:R-:W-:Y:S01]  /*82a0*/  ULDC UR20, c[0x0][0xc] ;  /* 0x0000030000147ab9 */ /* 0x000fe20000000800 */
[----:B------:R-:W-:Y:S01]  /*82b0*/  ULDC.64 UR18, c[0x0][0x198] ;  /* 0x0000660000127ab9 */ /* 0x000fe20000000a00 */
[----:B------:R-:W-:-:S08]  /*82c0*/  ULDC UR21, c[0x0][0xa00] ;  /* 0x0002800000157ab9 */ /* 0x000fd00000000800 */
.L_x_83:
[----:B------:R-:W1:Y:S01]  /*82d0*/  LDC R6, c[0x0][0xa04] ;  /* 0x00028100ff067b82 */ /* 0x000e620000000800 */
[----:B------:R-:W-:Y:S01]  /*82e0*/  MOV R7, R17 ;  /* 0x0000001100077202 */ /* 0x000fe20000000f00 */
[----:B------:R-:W-:-:S06]  /*82f0*/  UMOV UR4, 0xffffffff ;  /* 0xffffffff00047882 */ /* 0x000fcc0000000000 */
[----:B------:R-:W2:Y:S08]  /*8300*/  LDC R10, c[0x0][0xa10] ;  /* 0x00028400ff0a7b82 */ /* 0x000eb00000000800 */
[----:B------:R-:W3:Y:S01]  /*8310*/  LDC R13, c[0x0][0xa1c] ;  /* 0x00028700ff0d7b82 */ /* 0x000ee20000000800 */
[----:B-1----:R-:W-:Y:S02]  /*8320*/  ISETP.NE.AND P2, PT, R6, 0x1, PT ;  /* 0x000000010600780c */ /* 0x002fe40003f45270 */
[----:B--2---:R-:W-:-:S11]  /*8330*/  ISETP.NE.AND P3, PT, R10, 0x1, PT ;  /* 0x000000010a00780c */ /* 0x004fd60003f65270 */
[----:B------:R-:W1:Y:S01]  /*8340*/  @P2 LDC.64 R8, c[0x0][0xa08] ;  /* 0x00028200ff082b82 */ /* 0x000e620000000a00 */
[----:B---3--:R-:W-:-:S07]  /*8350*/  ISETP.NE.AND P4, PT, R13, 0x1, PT ;  /* 0x000000010d00780c */ /* 0x008fce0003f85270 */
[----:B------:R-:W2:Y:S08]  /*8360*/  @P3 LDC R12, c[0x0][0xa14] ;  /* 0x00028500ff0c3b82 */ /* 0x000eb00000000800 */
[----:B------:R-:W3:Y:S08]  /*8370*/  @P3 LDC R11, c[0x0][0xa18] ;  /* 0x00028600ff0b3b82 */ /* 0x000ef00000000800 */
[----:B------:R-:W4:Y:S01]  /*8380*/  @P4 LDC.64 R2, c[0x0][0xa20] ;  /* 0x00028800ff024b82 */ /* 0x000f220000000a00 */
[----:B-1----:R-:W-:-:S05]  /*8390*/  @P2 IMAD.HI.U32 R8, R17, R8, RZ ;  /* 0x0000000811082227 */ /* 0x002fca00078e00ff */
[----:B------:R-:W-:-:S05]  /*83a0*/  @P2 SHF.R.U32.HI R7, RZ, R9, R8 ;  /* 0x00000009ff072219 */ /* 0x000fca0000011608 */
[----:B--2---:R-:W-:-:S04]  /*83b0*/  @P3 IMAD.HI.U32 R8, R7, R12, RZ ;  /* 0x0000000c07083227 */ /* 0x004fc800078e00ff */
[----:B------:R-:W-:Y:S01]  /*83c0*/  IMAD.MOV.U32 R9, RZ, RZ, R7 ;  /* 0x000000ffff097224 */ /* 0x000fe200078e0007 */
[----:B---3--:R-:W-:-:S05]  /*83d0*/  @P3 SHF.R.U32.HI R9, RZ, R11, R8 ;  /* 0x0000000bff093219 */ /* 0x008fca0000011608 */
[----:B----4-:R-:W-:Y:S01]  /*83e0*/  @P4 IMAD.HI.U32 R8, R9, R2, RZ ;  /* 0x0000000209084227 */ /* 0x010fe200078e00ff */
[----:B------:R-:W-:-:S04]  /*83f0*/  MOV R2, R9 ;  /* 0x0000000900027202 */ /* 0x000fc80000000f00 */
[----:B------:R-:W-:Y:S01]  /*8400*/  @P4 SHF.R.U32.HI R2, RZ, R3, R8 ;  /* 0x00000003ff024219 */ /* 0x000fe20000011608 */
[----:B------:R-:W-:-:S03]  /*8410*/  IMAD.MOV R3, RZ, RZ, -R9 ;  /* 0x000000ffff037224 */ /* 0x000fc600078e0a09 */
[----:B------:R-:W-:Y:S01]  /*8420*/  IADD3 R2, -R2, RZ, RZ ;  /* 0x000000ff02027210 */ /* 0x000fe20007ffe1ff */
[----:B------:R-:W-:-:S04]  /*8430*/  IMAD R10, R10, R3, R7 ;  /* 0x000000030a0a7224 */ /* 0x000fc800078e0207 */
[----:B------:R-:W-:Y:S01]  /*8440*/  IMAD R2, R13, R2, R9 ;  /* 0x000000020d027224 */ /* 0x000fe200078e0209 */
[----:B------:R-:W-:Y:S06]  /*8450*/  BRA.DIV UR4, `(.L_x_69) ;  /* 0x0000001a04e47947 */ /* 0x000fec000b800000 */
[----:B------:R-:W-:-:S13]  /*8460*/  ELECT P6, URZ, PT ;  /* 0x00000000003f782f */ /* 0x000fda00038c0000 */
.L_x_120:
[----:B------:R-:W-:Y:S01]  /*8470*/  IADD3 R3, -R7, RZ, RZ ;  /* 0x000000ff07037210 */ /* 0x000fe20007ffe1ff */
[----:B------:R-:W-:Y:S04]  /*8480*/  BSSY B1, `(.L_x_70) ;  /* 0x0000034000017945 */ /* 0x000fe80003800000 */
[----:B------:R-:W-:Y:S02]  /*8490*/  IMAD R3, R6, R3, R17 ;  /* 0x0000000306037224 */ /* 0x000fe400078e0211 */
[----:B------:R-:W-:-:S03]  /*84a0*/  IMAD.MOV.U32 R6, RZ, RZ, RZ ;  /* 0x000000ffff067224 */ /* 0x000fc600078e00ff */
[----:B------:R-:W-:Y:S01]  /*84b0*/  SHF.L.U32 R3, R3, 0x7, RZ ;  /* 0x0000000703037819 */ /* 0x000fe200000006ff */
[----:B------:R-:W-:Y:S06]  /*84c0*/  @!P6 BRA `(.L_x_71) ;  /* 0x0000000000bce947 */ /* 0x000fec0003800000 */
[----:B------:R-:W1:Y:S01]  /*84d0*/  S2R R7, SR_CgaCtaId ;  /* 0x0000000000077919 */ /* 0x000e620000008800 */
[----:B------:R-:W-:-:S04]  /*84e0*/  MOV R6, 0x400 ;  /* 0x0000040000067802 */ /* 0x000fc80000000f00 */
[----:B-1----:R-:W-:Y:S02]  /*84f0*/  LEA R9, R7, R6, 0x18 ;  /* 0x0000000607097211 */ /* 0x002fe400078ec0ff */
[----:B------:R-:W-:Y:S02]  /*8500*/  SHF.L.U32 R6, R5, 0x1f, RZ ;  /* 0x0000001f05067819 */ /* 0x000fe400000006ff */
[----:B------:R-:W-:-:S04]  /*8510*/  LEA R7, R0, R9, 0x3 ;  /* 0x0000000900077211 */ /* 0x000fc800078e18ff */
[----:B------:R-:W1:Y:S02]  /*8520*/  SYNCS.PHASECHK.TRANS64.TRYWAIT P2, [R7+URZ+0x14260], R6 ;  /* 0x01426006070075a7 */ /* 0x000e64000804017f */
[----:B-1----:R-:W-:Y:S05]  /*8530*/  @!P2 BRA `(.L_x_72) ;  /* 0x0000001800cca947 */ /* 0x002fea0003800000 */
.L_x_121:
[----:B------:R-:W-:Y:S01]  /*8540*/  UPRMT UR4, UR17, 0x9910, URZ ;  /* 0x0000991011047896 */ /* 0x000fe2000800003f */
[----:B-1----:R-:W-:-:S03]  /*8550*/  @P1 MOV R6, 0x1800 ;  /* 0x0000180000061802 */ /* 0x002fc60000000f00 */
[----:B------:R-:W-:Y:S01]  /*8560*/  UISETP.NE.AND UP0, UPT, UR4, 0x2, UPT ;  /* 0x000000020400788c */ /* 0x000fe2000bf05270 */
[----:B------:R1:W-:Y:S05]  /*8570*/  @P1 SYNCS.ARRIVE.TRANS64 RZ, [R7+URZ+0x14250], R6 ;  /* 0x0142500607ff19a7 */ /* 0x0003ea000800003f */
[----:B------:R-:W-:-:S13]  /*8580*/  PLOP3.LUT P2, PT, PT, PT, UP0, 0x80, 0x0 ;  /* 0x000000000000781c */ /* 0x000fda0003f4f008 */
[----:B-1----:R-:W-:Y:S05]  /*8590*/  @P2 BRA `(.L_x_73) ;  /* 0x0000000000042947 */ /* 0x002fea0003800000 */
[----:B------:R-:W-:Y:S01]  /*85a0*/  BPT.TRAP 0x1 ;  /* 0x000000040000795c */ /* 0x000fe20000300000 */
.L_x_73:
[----:B------:R-:W-:Y:S05]  /*85b0*/  @P0 BRA `(.L_x_74) ;  /* 0x0000000000040947 */ /* 0x000fea0003800000 */
[----:B------:R-:W-:Y:S01]  /*85c0*/  BPT.TRAP 0x1 ;  /* 0x000000040000795c */ /* 0x000fe20000300000 */
.L_x_74:
[----:B------:R-:W-:Y:S01]  /*85d0*/  R2UR UR5, R9 ;  /* 0x00000000090572ca */ /* 0x000fe200000e0000 */
[----:B------:R-:W-:Y:S01]  /*85e0*/  UIADD3 UR4, UP0, UR18, 0xf0, URZ ;  /* 0x000000f012047890 */ /* 0x000fe2000ff1e03f */
[----:B------:R-:W-:Y:S01]  /*85f0*/  R2UR UR8, R0 ;  /* 0x00000000000872ca */ /* 0x000fe200000e0000 */
[----:B------:R-:W-:Y:S01]  /*8600*/  UMOV UR10, URZ ;  /* 0x0000003f000a7c82 */ /* 0x000fe20008000000 */
[----:B------:R-:W-:Y:S01]  /*8610*/  R2UR UR9, R7 ;  /* 0x00000000070972ca */ /* 0x000fe200000e0000 */
[----:B------:R-:W-:Y:S01]  /*8620*/  UMOV UR6, 0x0 ;  /* 0x0000000000067882 */ /* 0x000fe20000000000 */
[----:B------:R-:W-:Y:S01]  /*8630*/  R2UR UR11, R3 ;  /* 0x00000000030b72ca */ /* 0x000fe200000e0000 */
[----:B------:R-:W-:Y:S01]  /*8640*/  UMOV UR7, 0x10000000 ;  /* 0x1000000000077882 */ /* 0x000fe20000000000 */
[----:B------:R-:W-:Y:S01]  /*8650*/  R2UR UR12, R10 ;  /* 0x000000000a0c72ca */ /* 0x000fe200000e0000 */
[----:B------:R-:W-:Y:S01]  /*8660*/  UMOV UR15, 0x10 ;  /* 0x00000010000f7882 */ /* 0x000fe20000000000 */
[----:B------:R-:W-:Y:S01]  /*8670*/  R2UR UR13, R2 ;  /* 0x00000000020d72ca */ /* 0x000fe200000e0000 */
[----:B------:R-:W-:-:S04]  /*8680*/  VIADD R0, R0, 0x1 ;  /* 0x0000000100007836 */ /* 0x000fc80000000000 */
[----:B------:R-:W-:Y:S01]  /*8690*/  UIMAD UR8, UR8, 0x1800, UR5 ;  /* 0x00001800080878a4 */ /* 0x000fe2000f8e0205 */
[C---:B------:R-:W-:Y:S01]  /*86a0*/  ISETP.NE.AND P2, PT, R0.reuse, 0x2, PT ;  /* 0x000000020000780c */ /* 0x040fe20003f45270 */
[----:B------:R-:W-:Y:S02]  /*86b0*/  UIADD3 UR9, UR9, 0x14250, URZ ;  /* 0x0001425009097890 */ /* 0x000fe4000fffe03f */
[----:B------:R-:W-:Y:S01]  /*86c0*/  UIADD3.X UR5, URZ, UR19, URZ, UP0, !UPT ;  /* 0x000000133f057290 */ /* 0x000fe200087fe43f */
[----:B------:R-:W-:Y:S01]  /*86d0*/  SEL R6, RZ, 0x1, P2 ;  /* 0x00000001ff067807 */ /* 0x000fe20001000000 */
[----:B------:R-:W-:Y:S01]  /*86e0*/  UIADD3 UR14, UR8, 0x800, URZ ;  /* 0x00000800080e7890 */ /* 0x000fe2000fffe03f */
[----:B------:R-:W-:Y:S01]  /*86f0*/  SEL R0, R0, RZ, P2 ;  /* 0x000000ff00007207 */ /* 0x000fe20001000000 */
[----:B------:R-:W-:Y:S01]  /*8700*/  UIADD3 UR16, UR8, 0x1000, URZ ;  /* 0x0000100008107890 */ /* 0x000fe2000fffe03f */
[----:B------:R-:W-:Y:S02]  /*8710*/  LOP3.LUT R5, R5, R6, RZ, 0x3c, !PT ;  /* 0x0000000605057212 */ /* 0x000fe400078e3cff */
[----:B------:R-:W-:-:S02]  /*8720*/  MOV R6, 0x40 ;  /* 0x0000004000067802 */ /* 0x000fc40000000f00 */
[----:B------:R1:W-:Y:S02]  /*8730*/  UTMALDG.4D [UR8], [UR4], desc[UR6] ;  /* 0x00000608040075b4 */ /* 0x0003e40008019000 */
[----:B-1----:R-:W-:Y:S01]  /*8740*/  UMOV UR8, UR14 ;  /* 0x0000000e00087c82 */ /* 0x002fe20008000000 */
[----:B------:R-:W-:Y:S01]  /*8750*/  UMOV UR10, UR15 ;  /* 0x0000000f000a7c82 */ /* 0x000fe20008000000 */
[----:B------:R-:W-:Y:S01]  /*8760*/  UMOV UR14, 0x20 ;  /* 0x00000020000e7882 */ /* 0x000fe20000000000 */
[----:B------:R1:W-:Y:S02]  /*8770*/  UTMALDG.4D [UR8], [UR4], desc[UR6] ;  /* 0x00000608040075b4 */ /* 0x0003e40008019000 */
[----:B-1----:R-:W-:Y:S01]  /*8780*/  UMOV UR8, UR16 ;  /* 0x0000001000087c82 */ /* 0x002fe20008000000 */
[----:B------:R-:W-:Y:S02]  /*8790*/  UMOV UR10, UR14 ;  /* 0x0000000e000a7c82 */ /* 0x000fe40008000000 */
[----:B------:R1:W-:Y:S02]  /*87a0*/  UTMALDG.4D [UR8], [UR4], desc[UR6] ;  /* 0x00000608040075b4 */ /* 0x0003e40008019000 */
[----:B-1----:R-:W-:Y:S01]  /*87b0*/  NOP ;  /* 0x0000000000007918 */ /* 0x002fe20000000000 */
.L_x_71:
[----:B------:R-:W-:Y:S05]  /*87c0*/  BSYNC B1 ;  /* 0x0000000000017941 */ /* 0x000fea0003800000 */
.L_x_70:
[----:B------:R-:W-:Y:S01]  /*87d0*/  LOP3.LUT P2, RZ, R4, 0xff, RZ, 0xc0, !PT ;  /* 0x000000ff04ff7812 */ /* 0x000fe2000784c0ff */
[----:B------:R-:W-:-:S12]  /*87e0*/  BSSY B1, `(.L_x_75) ;  /* 0x0000009000017945 */ /* 0x000fd80003800000 */
[----:B------:R-:W-:Y:S05]  /*87f0*/  @!P2 BRA `(.L_x_76) ;  /* 0x00000000001ca947 */ /* 0x000fea0003800000 */
[----:B------:R-:W1:Y:S01]  /*8800*/  S2R R7, SR_CgaCtaId ;  /* 0x0000000000077919 */ /* 0x000e620000008800 */
[----:B------:R-:W-:-:S04]  /*8810*/  MOV R4, 0x400 ;  /* 0x0000040000047802 */ /* 0x000fc80000000f00 */
[----:B-1----:R-:W-:Y:S02]  /*8820*/  LEA R7, R7, R4, 0x18 ;  /* 0x0000000407077211 */ /* 0x002fe400078ec0ff */
[----:B------:R-:W-:Y:S02]  /*8830*/  SHF.L.U32 R4, RZ, 0x1f, RZ ;  /* 0x0000001fff047819 */ /* 0x000fe400000006ff */
[----:B------:R1:W-:Y:S02]  /*8840*/  SYNCS.ARRIVE.TRANS64.A1T0 RZ, [R7+URZ+0x142b0], RZ ;  /* 0x0142b0ff07ff79a7 */ /* 0x0003e4000810003f */
[----:B------:R-:W2:Y:S02]  /*8850*/  SYNCS.PHASECHK.TRANS64.TRYWAIT P2, [R7+URZ+0x142b0], R4 ;  /* 0x0142b004070075a7 */ /* 0x000ea4000804017f */
[----:B-12---:R-:W-:Y:S05]  /*8860*/  @!P2 BRA `(.L_x_77) ;  /* 0x000000180014a947 */ /* 0x006fea0003800000 */
.L_x_76:
[----:B------:R-:W-:Y:S05]  /*8870*/  BSYNC B1 ;  /* 0x0000000000017941 */ /* 0x000fea0003800000 */
.L_x_75:
[----:B------:R-:W-:Y:S04]  /*8880*/  BSSY B1, `(.L_x_78) ;  /* 0x0000032000017945 */ /* 0x000fe80003800000 */
[----:B------:R-:W-:Y:S05]  /*8890*/  @!P6 BRA `(.L_x_79) ;  /* 0x0000000000c0e947 */ /* 0x000fea0003800000 */
[----:B-1----:R-:W1:Y:S01]  /*88a0*/  S2R R7, SR_CgaCtaId ;  /* 0x0000000000077919 */ /* 0x002e620000008800 */
[----:B------:R-:W-:Y:S02]  /*88b0*/  MOV R4, 0x400 ;  /* 0x0000040000047802 */ /* 0x000fe40000000f00 */
[----:B------:R-:W-:Y:S02]  /*88c0*/  SHF.L.U32 R9, R5, 0x1f, RZ ;  /* 0x0000001f05097819 */ /* 0x000fe400000006ff */
[----:B-1----:R-:W-:-:S04]  /*88d0*/  LEA R7, R7, R4, 0x18 ;  /* 0x0000000407077211 */ /* 0x002fc800078ec0ff */
[----:B------:R-:W-:-:S04]  /*88e0*/  LEA R4, R0, R7, 0x3 ;  /* 0x0000000700047211 */ /* 0x000fc800078e18ff */
[----:B------:R-:W1:Y:S02]  /*88f0*/  SYNCS.PHASECHK.TRANS64.TRYWAIT P2, [R4+URZ+0x14260], R9 ;  /* 0x01426009040075a7 */ /* 0x000e64000804017f */
[----:B-1----:R-:W-:Y:S05]  /*8900*/  @!P2 BRA `(.L_x_80) ;  /* 0x000000180000a947 */ /* 0x002fea0003800000 */
.L_x_122:
[----:B------:R-:W-:Y:S01]  /*8910*/  UPRMT UR4, UR17, 0x9910, URZ ;  /* 0x0000991011047896 */ /* 0x000fe2000800003f */
[----:B-1----:R-:W-:-:S03]  /*8920*/  @P1 IMAD.MOV.U32 R9, RZ, RZ, 0x1800 ;  /* 0x00001800ff091424 */ /* 0x002fc600078e00ff */
[----:B------:R-:W-:Y:S01]  /*8930*/  UISETP.NE.AND UP0, UPT, UR4, 0x2, UPT ;  /* 0x000000020400788c */ /* 0x000fe2000bf05270 */
[----:B------:R1:W-:Y:S05]  /*8940*/  @P1 SYNCS.ARRIVE.TRANS64 RZ, [R4+URZ+0x14250], R9 ;  /* 0x0142500904ff19a7 */ /* 0x0003ea000800003f */
[----:B------:R-:W-:-:S13]  /*8950*/  PLOP3.LUT P2, PT, PT, PT, UP0, 0x80, 0x0 ;  /* 0x000000000000781c */ /* 0x000fda0003f4f008 */
[----:B-1----:R-:W-:Y:S05]  /*8960*/  @P2 BRA `(.L_x_81) ;  /* 0x0000000000042947 */ /* 0x002fea0003800000 */
[----:B------:R-:W-:Y:S01]  /*8970*/  BPT.TRAP 0x1 ;  /* 0x000000040000795c */ /* 0x000fe20000300000 */
.L_x_81:
[----:B------:R-:W-:Y:S05]  /*8980*/  @P0 BRA `(.L_x_82) ;  /* 0x0000000000040947 */ /* 0x000fea0003800000 */
[----:B------:R-:W-:Y:S01]  /*8990*/  BPT.TRAP 0x1 ;  /* 0x000000040000795c */ /* 0x000fe20000300000 */
.L_x_82:
        /* <DEDUP_REMOVED lines=10> */
[----:B------:R-:W-:-:S02]  /*8a40*/  R2UR UR12, R10 ;  /* 0x000000000a0c72ca */ /* 0x000fc400000e0000 */
[----:B------:R-:W-:Y:S02]  /*8a50*/  R2UR UR13, R2 ;  /* 0x00000000020d72ca */ /* 0x000fe400000e0000 */
[----:B------:R-:W-:-:S03]  /*8a60*/  IADD3 R0, R0, 0x1, RZ ;  /* 0x0000000100007810 */ /* 0x000fc60007ffe0ff */
[----:B------:R-:W-:Y:S01]  /*8a70*/  UIADD3 UR11, UR11, UR9, URZ ;  /* 0x000000090b0b7290 */ /* 0x000fe2000fffe03f */
[C---:B------:R-:W-:Y:S01]  /*8a80*/  ISETP.NE.AND P2, PT, R0.reuse, 0x2, PT ;  /* 0x000000020000780c */ /* 0x040fe20003f45270 */
[----:B------:R-:W-:Y:S02]  /*8a90*/  UIMAD UR8, UR8, 0x1800, UR5 ;  /* 0x00001800080878a4 */ /* 0x000fe4000f8e0205 */
[----:B------:R-:W-:Y:S01]  /*8aa0*/  UIADD3 UR9, UR14, 0x14250, URZ ;  /* 0x000142500e097890 */ /* 0x000fe2000fffe03f */
[----:B------:R-:W-:Y:S01]  /*8ab0*/  SEL R2, RZ, 0x1, P2 ;  /* 0x00000001ff027807 */ /* 0x000fe20001000000 */
[----:B------:R-:W-:Y:S01]  /*8ac0*/  UIADD3.X UR5, URZ, UR19, URZ, UP0, !UPT ;  /* 0x000000133f057290 */ /* 0x000fe200087fe43f */
[----:B------:R-:W-:Y:S01]  /*8ad0*/  SEL R0, R0, RZ, P2 ;  /* 0x000000ff00007207 */ /* 0x000fe20001000000 */
[----:B------:R-:W-:Y:S01]  /*8ae0*/  UIADD3 UR14, UR8, 0x800, URZ ;  /* 0x00000800080e7890 */ /* 0x000fe2000fffe03f */
[----:B------:R-:W-:Y:S01]  /*8af0*/  LOP3.LUT R5, R5, R2, RZ, 0x3c, !PT ;  /* 0x0000000205057212 */ /* 0x000fe200078e3cff */
[----:B------:R-:W-:-:S05]  /*8b00*/  UIADD3 UR16, UR8, 0x1000, URZ ;  /* 0x0000100008107890 */ /* 0x000fca000fffe03f */
        /* <DEDUP_REMOVED lines=8> */
[----:B--2---:R-:W-:Y:S01]  /*8b90*/  NOP ;  /* 0x0000000000007918 */ /* 0x004fe20000000000 */
.L_x_79:
[----:B------:R-:W-:Y:S05]  /*8ba0*/  BSYNC B1 ;  /* 0x0000000000017941 */ /* 0x000fea0003800000 */
.L_x_78:
[----:B------:R-:W-:Y:S02]  /*8bb0*/  IADD3 R17, R17, UR20, RZ ;  /* 0x0000001411117c10 */ /* 0x000fe4000fffe0ff */
[----:B-1----:R-:W-:Y:S02]  /*8bc0*/  PRMT R4, RZ, 0x7610, R4 ;  /* 0x00007610ff047816 */ /* 0x002fe40000000004 */
[----:B------:R-:W-:-:S13]  /*8bd0*/  ISETP.GE.AND P2, PT, R17, UR21, PT ;  /* 0x0000001511007c0c */ /* 0x000fda000bf46270 */
[----:B------:R-:W-:Y:S05]  /*8be0*/  @!P2 BRA `(.L_x_83) ;  /* 0xfffffff400b8a947 */ /* 0x000fea000383ffff */
[----:B------:R-:W-:Y:S05]  /*8bf0*/  BSYNC B0 ;  /* 0x0000000000007941 */ /* 0x000fea0003800000 */
.L_x_68:
[----:B------:R-:W-:Y:S05]  /*8c00*/  EXIT ;  /* 0x000000000000794d */ /* 0x000fea0003800000 */
.L_x_67:
[----:B-1----:R-:W-:Y:S02]  /*8c10*/  ULDC UR4, c[0x0][0xa00] ;  /* 0x0002800000047ab9 */ /* 0x002fe40000000800 */
[----:B------:R-:W-:-:S13]  /*8c20*/  ISETP.GE.AND P0, PT, R17, UR4, PT ;  /* 0x0000000411007c0c */ /* 0x000fda000bf06270 */
[----:B------:R-:W-:Y:S05]  /*8c30*/  @P0 EXIT ;  /* 0x000000000000094d */ /* 0x000fea0003800000 */
[----:B------:R-:W-:Y:S01]  /*8c40*/  LOP3.LUT P0, RZ, R2, 0x1f, RZ, 0xc0, !PT ;  /* 0x0000001f02ff7812 */ /* 0x000fe2000780c0ff */
[----:B------:R-:W-:Y:S01]  /*8c50*/  BSSY B0, `(.L_x_84) ;  /* 0x000010e000007945 */ /* 0x000fe20003800000 */
[----:B------:R-:W-:Y:S01]  /*8c60*/  IMAD.MOV.U32 R4, RZ, RZ, 0x1 ;  /* 0x00000001ff047424 */ /* 0x000fe200078e00ff */
[----:B------:R-:W-:Y:S01]  /*8c70*/  MOV R5, RZ ;  /* 0x000000ff00057202 */ /* 0x000fe20000000f00 */
[----:B------:R-:W-:Y:S01]  /*8c80*/  ULOP3.LUT UR20, UR56, 0x2, URZ, 0xfc, !UPT ;  /* 0x0000000238147892 */ /* 0x000fe2000f8efc3f */
[----:B------:R-:W-:Y:S01]  /*8c90*/  PLOP3.LUT P0, PT, P0, P2, PT, 0x2a, 0x0 ;  /* 0x000000000000781c */ /* 0x000fe20000704572 */
[----:B------:R-:W-:Y:S01]  /*8ca0*/  ULDC.64 UR16, c[0x0][0x198] ;  /* 0x0000660000107ab9 */ /* 0x000fe20000000a00 */
[----:B------:R-:W-:Y:S01]  /*8cb0*/  MOV R0, 0x1 ;  /* 0x0000000100007802 */ /* 0x000fe20000000f00 */
[----:B------:R-:W-:-:S10]  /*8cc0*/  ULDC UR21, c[0x0][0xc] ;  /* 0x0000030000157ab9 */ /* 0x000fd40000000800 */
.L_x_111:
[----:B------:R-:W1:Y:S01]  /*8cd0*/  LDC R2, c[0x0][0xa04] ;  /* 0x00028100ff027b82 */ /* 0x000e620000000800 */
[----:B------:R-:W-:-:S07]  /*8ce0*/  UMOV UR4, 0xffffffff ;  /* 0xffffffff00047882 */ /* 0x000fce0000000000 */
        /* <DEDUP_REMOVED lines=9> */
[----:B-1----:R-:W-:-:S04]  /*8d80*/  @P3 IMAD.HI.U32 R10, R17, R6, RZ ;  /* 0x00000006110a3227 */ /* 0x002fc800078e00ff */
[----:B------:R-:W-:Y:S01]  /*8d90*/  IMAD.MOV.U32 R6, RZ, RZ, R17 ;  /* 0x000000ffff067224 */ /* 0x000fe200078e0011 */
[----:B------:R-:W-:-:S04]  /*8da0*/  @P3 SHF.R.U32.HI R6, RZ, R7, R10 ;  /* 0x00000007ff063219 */ /* 0x000fc8000001160a */
[----:B------:R-:W-:Y:S01]  /*8db0*/  MOV R7, R6 ;  /* 0x0000000600077202 */ /* 0x000fe20000000f00 */
[----:B--2---:R-:W-:-:S05]  /*8dc0*/  @P4 IMAD.HI.U32 R9, R6, R9, RZ ;  /* 0x0000000906094227 */ /* 0x004fca00078e00ff */
[----:B---3--:R-:W-:-:S04]  /*8dd0*/  @P4 SHF.R.U32.HI R7, RZ, R12, R9 ;  /* 0x0000000cff074219 */ /* 0x008fc80000011609 */
[----:B------:R-:W-:Y:S01]  /*8de0*/  MOV R9, R7 ;  /* 0x0000000700097202 */ /* 0x000fe20000000f00 */
[----:B----4-:R-:W-:-:S05]  /*8df0*/  @P5 IMAD.HI.U32 R2, R7, R2, RZ ;  /* 0x0000000207025227 */ /* 0x010fca00078e00ff */
[----:B------:R-:W-:Y:S01]  /*8e00*/  @P5 SHF.R.U32.HI R9, RZ, R3, R2 ;  /* 0x00000003ff095219 */ /* 0x000fe20000011602 */
[----:B------:R-:W-:-:S04]  /*8e10*/  IMAD.MOV R3, RZ, RZ, -R7 ;  /* 0x000000ffff037224 */ /* 0x000fc800078e0a07 */
[----:B------:R-:W-:Y:S01]  /*8e20*/  IMAD R2, R11, R3, R6 ;  /* 0x000000030b027224 */ /* 0x000fe200078e0206 */
[----:B------:R-:W-:-:S05]  /*8e30*/  IADD3 R3, -R9, RZ, RZ ;  /* 0x000000ff09037210 */ /* 0x000fca0007ffe1ff */
[----:B------:R-:W-:Y:S01]  /*8e40*/  IMAD R3, R8, R3, R7 ;  /* 0x0000000308037224 */ /* 0x000fe200078e0207 */
[----:B------:R-:W-:Y:S06]  /*8e50*/  BRA.DIV UR4, `(.L_x_85) ;  /* 0x0000001204c07947 */ /* 0x000fec000b800000 */
[----:B------:R-:W-:-:S13]  /*8e60*/  ELECT P6, URZ, PT ;  /* 0x00000000003f782f */ /* 0x000fda00038c0000 */
.L_x_125:
[----:B------:R-:W1:Y:S01]  /*8e70*/  LDC R6, c[0x0][0x28c] ;  /* 0x0000a300ff067b82 */ /* 0x000e620000000800 */
[----:B------:R-:W-:Y:S01]  /*8e80*/  BSSY B1, `(.L_x_86) ;  /* 0x0000032000017945 */ /* 0x000fe20003800000 */
[----:B-1----:R-:W-:-:S13]  /*8e90*/  ISETP.GT.AND P3, PT, R6, RZ, P6 ;  /* 0x000000ff0600720c */ /* 0x002fda0003764270 */
[----:B------:R-:W-:Y:S05]  /*8ea0*/  @!P3 BRA `(.L_x_87) ;  /* 0x0000000000bcb947 */ /* 0x000fea0003800000 */
[----:B------:R-:W1:Y:S01]  /*8eb0*/  S2R R8, SR_CgaCtaId ;  /* 0x0000000000087919 */ /* 0x000e620000008800 */
[----:B------:R-:W-:-:S04]  /*8ec0*/  MOV R7, 0x400 ;  /* 0x0000040000077802 */ /* 0x000fc80000000f00 */
[----:B-1----:R-:W-:Y:S02]  /*8ed0*/  LEA R10, R8, R7, 0x18 ;  /* 0x00000007080a7211 */ /* 0x002fe400078ec0ff */
[----:B------:R-:W-:Y:S02]  /*8ee0*/  SHF.L.U32 R7, R0, 0x1f, RZ ;  /* 0x0000001f00077819 */ /* 0x000fe400000006ff */
[----:B------:R-:W-:-:S04]  /*8ef0*/  LEA R8, R5, R10, 0x3 ;  /* 0x0000000a05087211 */ /* 0x000fc800078e18ff */
[----:B------:R-:W1:Y:S02]  /*8f00*/  SYNCS.PHASECHK.TRANS64.TRYWAIT P4, [R8+URZ+0x14228], R7 ;  /* 0x01422807080075a7 */ /* 0x000e64000808017f */
[----:B-1----:R-:W-:Y:S05]  /*8f10*/  @!P4 BRA `(.L_x_88) ;  /* 0x0000001000b0c947 */ /* 0x002fea0003800000 */
.L_x_126:
[----:B------:R-:W-:Y:S01]  /*8f20*/  UPRMT UR4, UR20, 0x9910, URZ ;  /* 0x0000991014047896 */ /* 0x000fe2000800003f */
[----:B-1----:R-:W-:-:S03]  /*8f30*/  @P2 IMAD.MOV.U32 R7, RZ, RZ, 0x3000 ;  /* 0x00003000ff072424 */ /* 0x002fc600078e00ff */
[----:B------:R-:W-:Y:S01]  /*8f40*/  UISETP.NE.AND UP0, UPT, UR4, 0x2, UPT ;  /* 0x000000020400788c */ /* 0x000fe2000bf05270 */
[----:B------:R1:W-:Y:S05]  /*8f50*/  @P2 SYNCS.ARRIVE.TRANS64 RZ, [R8+URZ+0x14200], R7 ;  /* 0x0142000708ff29a7 */ /* 0x0003ea000800003f */
[----:B------:R-:W-:-:S13]  /*8f60*/  PLOP3.LUT P4, PT, PT, PT, UP0, 0x80, 0x0 ;  /* 0x000000000000781c */ /* 0x000fda0003f8f008 */
[----:B-1----:R-:W-:Y:S05]  /*8f70*/  @P4 BRA `(.L_x_89) ;  /* 0x0000000000044947 */ /* 0x002fea0003800000 */
[----:B------:R-:W-:Y:S01]  /*8f80*/  BPT.TRAP 0x1 ;  /* 0x000000040000795c */ /* 0x000fe20000300000 */
.L_x_89:
[----:B------:R-:W-:Y:S05]  /*8f90*/  @P0 BRA `(.L_x_90) ;  /* 0x0000000000040947 */ /* 0x000fea0003800000 */
[----:B------:R-:W-:Y:S01]  /*8fa0*/  BPT.TRAP 0x1 ;  /* 0x000000040000795c */ /* 0x000fe20000300000 */
.L_x_90:
[----:B------:R-:W-:Y:S01]  /*8fb0*/  IMAD R10, R5, 0x3000, R10 ;  /* 0x00003000050a7824 */ /* 0x000fe200078e020a */
[----:B------:R-:W-:Y:S01]  /*8fc0*/  R2UR UR9, R8 ;  /* 0x00000000080972ca */ /* 0x000fe200000e0000 */
[----:B------:R-:W-:Y:S01]  /*8fd0*/  UIADD3 UR4, UP0, UR16, 0x1f0, URZ ;  /* 0x000001f010047890 */ /* 0x000fe2000ff1e03f */
[----:B------:R-:W-:Y:S01]  /*8fe0*/  R2UR UR12, R2 ;  /* 0x00000000020c72ca */ /* 0x000fe200000e0000 */
[----:B------:R-:W-:Y:S01]  /*8ff0*/  UMOV UR10, URZ ;  /* 0x0000003f000a7c82 */ /* 0x000fe20008000000 */
[----:B------:R-:W-:Y:S01]  /*9000*/  R2UR UR8, R10 ;  /* 0x000000000a0872ca */ /* 0x000fe200000e0000 */
[----:B------:R-:W-:Y:S01]  /*9010*/  UIADD3.X UR5, URZ, UR17, URZ, UP0, !UPT ;  /* 0x000000113f057290 */ /* 0x000fe200087fe43f */
[----:B------:R-:W-:Y:S01]  /*9020*/  R2UR UR13, R3 ;  /* 0x00000000030d72ca */ /* 0x000fe200000e0000 */
[----:B------:R-:W-:Y:S01]  /*9030*/  UMOV UR6, 0x0 ;  /* 0x0000000000067882 */ /* 0x000fe20000000000 */
[----:B------:R-:W-:Y:S01]  /*9040*/  UMOV UR7, 0x10000000 ;  /* 0x1000000000077882 */ /* 0x000fe20000000000 */
[----:B------:R-:W-:Y:S01]  /*9050*/  UMOV UR11, URZ ;  /* 0x0000003f000b7c82 */ /* 0x000fe20008000000 */
[----:B------:R-:W-:Y:S01]  /*9060*/  UMOV UR19, 0x10 ;  /* 0x0000001000137882 */ /* 0x000fe20000000000 */
[----:B------:R-:W-:-:S02]  /*9070*/  IADD3 R5, R5, 0x1, RZ ;  /* 0x0000000105057810 */ /* 0x000fc40007ffe0ff */
[----:B------:R-:W-:Y:S02]  /*9080*/  UIADD3 UR9, UR9, 0x14200, URZ ;  /* 0x0001420009097890 */ /* 0x000fe4000fffe03f */
[C---:B------:R-:W-:Y:S02]  /*9090*/  ISETP.NE.AND P4, PT, R5.reuse, 0x5, PT ;  /* 0x000000050500780c */ /* 0x040fe40003f85270 */
[----:B------:R-:W-:Y:S02]  /*90a0*/  UIADD3 UR14, UR8, 0x3000, URZ ;  /* 0x00003000080e7890 */ /* 0x000fe4000fffe03f */
[----:B------:R-:W-:Y:S01]  /*90b0*/  UIADD3 UR15, UR8, 0x4000, URZ ;  /* 0x00004000080f7890 */ /* 0x000fe2000fffe03f */
[----:B------:R-:W-:Y:S01]  /*90c0*/  SEL R7, RZ, 0x1, P4 ;  /* 0x00000001ff077807 */ /* 0x000fe20002000000 */
[----:B------:R-:W-:Y:S01]  /*90d0*/  UIADD3 UR18, UR8, 0x5000, URZ ;  /* 0x0000500008127890 */ /* 0x000fe2000fffe03f */
[----:B------:R-:W-:Y:S02]  /*90e0*/  SEL R5, R5, RZ, P4 ;  /* 0x000000ff05057207 */ /* 0x000fe40002000000 */
[----:B------:R-:W-:Y:S01]  /*90f0*/  UMOV UR8, UR14 ;  /* 0x0000000e00087c82 */ /* 0x000fe20008000000 */
[----:B------:R-:W-:Y:S01]  /*9100*/  UMOV UR14, 0x20 ;  /* 0x00000020000e7882 */ /* 0x000fe20000000000 */
[----:B------:R1:W-:Y:S01]  /*9110*/  UTMALDG.4D [UR8], [UR4], desc[UR6] ;  /* 0x00000608040075b4 */ /* 0x0003e20008019000 */
[----:B------:R-:W-:Y:S01]  /*9120*/  LOP3.LUT R0, R0, R7, RZ, 0x3c, !PT ;  /* 0x0000000700007212 */ /* 0x000fe200078e3cff */
[----:B-1----:R-:W-:Y:S01]  /*9130*/  UMOV UR8, UR15 ;  /* 0x0000000f00087c82 */ /* 0x002fe20008000000 */
[----:B------:R-:W-:-:S02]  /*9140*/  UMOV UR10, UR19 ;  /* 0x00000013000a7c82 */ /* 0x000fc40008000000 */
[----:B------:R1:W-:Y:S02]  /*9150*/  UTMALDG.4D [UR8], [UR4], desc[UR6] ;  /* 0x00000608040075b4 */ /* 0x0003e40008019000 */
[----:B-1----:R-:W-:Y:S01]  /*9160*/  UMOV UR8, UR18 ;  /* 0x0000001200087c82 */ /* 0x002fe20008000000 */
[----:B------:R-:W-:Y:S02]  /*9170*/  UMOV UR10, UR14 ;  /* 0x0000000e000a7c82 */ /* 0x000fe40008000000 */
[----:B------:R1:W-:Y:S02]  /*9180*/  UTMALDG.4D [UR8], [UR4], desc[UR6] ;  /* 0x00000608040075b4 */ /* 0x0003e40008019000 */
[----:B-1----:R-:W-:Y:S01]  /*9190*/  NOP ;  /* 0x0000000000007918 */ /* 0x002fe20000000000 */
.L_x_87:
[----:B------:R-:W-:Y:S05]  /*91a0*/  BSYNC B1 ;  /* 0x0000000000017941 */ /* 0x000fea0003800000 */
.L_x_86:
        /* <DEDUP_REMOVED lines=10> */
.L_x_92:
[----:B------:R-:W-:Y:S05]  /*9250*/  BSYNC B1 ;  /* 0x0000000000017941 */ /* 0x000fea0003800000 */
.L_x_91:
[----:B------:R-:W-:Y:S01]  /*9260*/  BSSY B1, `(.L_x_94) ;  /* 0x0000033000017945 */ /* 0x000fe20003800000 */
[----:B------:R-:W-:-:S03]  /*9270*/  MOV R9, RZ ;  /* 0x000000ff00097202 */ /* 0x000fc60000000f00 */
[----:B------:R-:W-:Y:S05]  /*9280*/  @!P3 BRA `(.L_x_95) ;  /* 0x0000000000c0b947 */ /* 0x000fea0003800000 */
[----:B-1----:R-:W1:Y:S01]  /*9290*/  S2R R7, SR_CgaCtaId ;  /* 0x0000000000077919 */ /* 0x002e620000008800 */
[----:B------:R-:W-:Y:S02]  /*92a0*/  MOV R4, 0x400 ;  /* 0x0000040000047802 */ /* 0x000fe40000000f00 */
[----:B------:R-:W-:Y:S02]  /*92b0*/  SHF.L.U32 R8, R0, 0x1f, RZ ;  /* 0x0000001f00087819 */ /* 0x000fe400000006ff */
[----:B-1----:R-:W-:-:S05]  /*92c0*/  LEA R4, R7, R4, 0x18 ;  /* 0x0000000407047211 */ /* 0x002fca00078ec0ff */
[----:B------:R-:W-:-:S04]  /*92d0*/  IMAD R7, R5, 0x8, R4 ;  /* 0x0000000805077824 */ /* 0x000fc800078e0204 */
[----:B------:R-:W1:Y:S02]  /*92e0*/  SYNCS.PHASECHK.TRANS64.TRYWAIT P3, [R7+URZ+0x14228], R8 ;  /* 0x01422808070075a7 */ /* 0x000e64000806017f */
[----:B-1----:R-:W-:Y:S05]  /*92f0*/  @!P3 BRA `(.L_x_96) ;  /* 0x0000000c00e0b947 */ /* 0x002fea0003800000 */
.L_x_127:
[----:B------:R-:W-:Y:S01]  /*9300*/  UPRMT UR4, UR20, 0x9910, URZ ;  /* 0x0000991014047896 */ /* 0x000fe2000800003f */
[----:B-1----:R-:W-:-:S03]  /*9310*/  @P2 MOV R8, 0x3000 ;  /* 0x0000300000082802 */ /* 0x002fc60000000f00 */
[----:B------:R-:W-:Y:S01]  /*9320*/  UISETP.NE.AND UP0, UPT, UR4, 0x2, UPT ;  /* 0x000000020400788c */ /* 0x000fe2000bf05270 */
[----:B------:R1:W-:Y:S05]  /*9330*/  @P2 SYNCS.ARRIVE.TRANS64 RZ, [R7+URZ+0x14200], R8 ;  /* 0x0142000807ff29a7 */ /* 0x0003ea000800003f */
[----:B------:R-:W-:-:S13]  /*9340*/  PLOP3.LUT P3, PT, PT, PT, UP0, 0x80, 0x0 ;  /* 0x000000000000781c */ /* 0x000fda0003f6f008 */
[----:B-1----:R-:W-:Y:S05]  /*9350*/  @P3 BRA `(.L_x_97) ;  /* 0x0000000000043947 */ /* 0x002fea0003800000 */
[----:B------:R-:W-:Y:S01]  /*9360*/  BPT.TRAP 0x1 ;  /* 0x000000040000795c */ /* 0x000fe20000300000 */
.L_x_97:
[----:B------:R-:W-:Y:S05]  /*9370*/  @P0 BRA `(.L_x_98) ;  /* 0x0000000000040947 */ /* 0x000fea0003800000 */
[----:B------:R-:W-:Y:S01]  /*9380*/  BPT.TRAP 0x1 ;  /* 0x000000040000795c */ /* 0x000fe20000300000 */
.L_x_98:
        /* <DEDUP_REMOVED lines=12> */
[----:B------:R-:W-:Y:S01]  /*9450*/  IADD3 R5, R5, 0x1, RZ ;  /* 0x0000000105057810 */ /* 0x000fe20007ffe0ff */
[----:B------:R-:W-:Y:S01]  /*9460*/  IMAD.MOV.U32 R9, RZ, RZ, 0x1 ;  /* 0x00000001ff097424 */ /* 0x000fe200078e00ff */
[----:B------:R-:W-:-:S02]  /*9470*/  UIADD3 UR9, UR9, 0x14200, URZ ;  /* 0x0001420009097890 */ /* 0x000fc4000fffe03f */
        /* <DEDUP_REMOVED lines=16> */
[----:B--2---:R-:W-:Y:S01]  /*9580*/  NOP ;  /* 0x0000000000007918 */ /* 0x004fe20000000000 */
.L_x_95:
[----:B------:R-:W-:Y:S05]  /*9590*/  BSYNC B1 ;  /* 0x0000000000017941 */ /* 0x000fea0003800000 */
.L_x_94:
[----:B------:R-:W-:-:S13]  /*95a0*/  ISETP.GE.AND P3, PT, R6, 0x81, PT ;  /* 0x000000810600780c */ /* 0x000fda0003f66270 */
[----:B------:R-:W-:Y:S05]  /*95b0*/  @!P3 BRA `(.L_x_99) ;  /* 0x0000000400c8b947 */ /* 0x000fea0003800000 */
[----:B------:R-:W-:Y:S01]  /*95c0*/  IADD3 R6, R6, 0x7f, RZ ;  /* 0x0000007f06067810 */ /* 0x000fe20007ffe0ff */
[----:B------:R-:W-:Y:S03]  /*95d0*/  BSSY B1, `(.L_x_99) ;  /* 0x0000070000017945 */ /* 0x000fe60003800000 */
[----:B-1----:R-:W-:-:S04]  /*95e0*/  SHF.R.S32.HI R7, RZ, 0x1f, R6 ;  /* 0x0000001fff077819 */ /* 0x002fc80000011406 */
[----:B------:R-:W-:-:S04]  /*95f0*/  LEA.HI R7, R7, R6, RZ, 0x7 ;  /* 0x0000000607077211 */ /* 0x000fc800078f38ff */
[----:B------:R-:W-:-:S04]  /*9600*/  SHF.R.S32.HI R7, RZ, 0x7, R7 ;  /* 0x00000007ff077819 */ /* 0x000fc80000011407 */
[----:B------:R-:W-:-:S07]  /*9610*/  SHF.L.U32 R4, R7, 0x1, RZ ;  /* 0x0000000107047819 */ /* 0x000fce00000006ff */
.L_x_110:
[----:B------:R-:W-:Y:S04]  /*9620*/  BSSY B2, `(.L_x_100) ;  /* 0x0000032000027945 */ /* 0x000fe80003800000 */
[----:B------:R-:W-:Y:S05]  /*9630*/  @!P6 BRA `(.L_x_101) ;  /* 0x0000000000c0e947 */ /* 0x000fea0003800000 */
[----:B------:R-:W1:Y:S01]  /*9640*/  S2R R7, SR_CgaCtaId ;  /* 0x0000000000077919 */ /* 0x000e620000008800 */
[----:B------:R-:W-:Y:S02]  /*9650*/  MOV R6, 0x400 ;  /* 0x0000040000067802 */ /* 0x000fe40000000f00 */
[----:B------:R-:W-:Y:S02]  /*9660*/  SHF.L.U32 R8, R0, 0x1f, RZ ;  /* 0x0000001f00087819 */ /* 0x000fe400000006ff */
[----:B-1----:R-:W-:-:S05]  /*9670*/  LEA R6, R7, R6, 0x18 ;  /* 0x0000000607067211 */ /* 0x002fca00078ec0ff */
[----:B------:R-:W-:-:S04]  /*9680*/  IMAD R7, R5, 0x8, R6 ;  /* 0x0000000805077824 */ /* 0x000fc800078e0206 */
[----:B------:R-:W1:Y:S02]  /*9690*/  SYNCS.PHASECHK.TRANS64.TRYWAIT P3, [R7+URZ+0x14228], R8 ;  /* 0x01422808070075a7 */ /* 0x000e64000806017f */
[----:B-1----:R-:W-:Y:S05]  /*96a0*/  @!P3 BRA `(.L_x_102) ;  /* 0x0000000c0008b947 */ /* 0x002fea0003800000 */
.L_x_128:
[----:B------:R-:W-:Y:S01]  /*96b0*/  UPRMT UR4, UR20, 0x9910, URZ ;  /* 0x0000991014047896 */ /* 0x000fe2000800003f */
[----:B-1----:R-:W-:-:S03]  /*96c0*/  @P2 MOV R8, 0x3000 ;  /* 0x0000300000082802 */ /* 0x002fc60000000f00 */
[----:B------:R-:W-:Y:S01]  /*96d0*/  UISETP.NE.AND UP0, UPT, UR4, 0x2, UPT ;  /* 0x000000020400788c */ /* 0x000fe2000bf05270 */
[----:B------:R1:W-:Y:S05]  /*96e0*/  @P2 SYNCS.ARRIVE.TRANS64 RZ, [R7+URZ+0x14200], R8 ;  /* 0x0142000807ff29a7 */ /* 0x0003ea000800003f */
[----:B------:R-:W-:-:S13]  /*96f0*/  PLOP3.LUT P3, PT, PT, PT, UP0, 0x80, 0x0 ;  /* 0x000000000000781c */ /* 0x000fda0003f6f008 */
[----:B-1----:R-:W-:Y:S05]  /*9700*/  @P3 BRA `(.L_x_103) ;  /* 0x0000000000043947 */ /* 0x002fea0003800000 */
[----:B------:R-:W-:Y:S01]  /*9710*/  BPT.TRAP 0x1 ;  /* 0x000000040000795c */ /* 0x000fe20000300000 */
.L_x_103:
[----:B------:R-:W-:Y:S05]  /*9720*/  @P0 BRA `(.L_x_104) ;  /* 0x0000000000040947 */ /* 0x000fea0003800000 */
[----:B------:R-:W-:Y:S01]  /*9730*/  BPT.TRAP 0x1 ;  /* 0x000000040000795c */ /* 0x000fe20000300000 */
.L_x_104:
        /* <DEDUP_REMOVED lines=9> */
[----:B------:R-:W-:Y:S01]  /*97d0*/  R2UR UR13, R3 ;  /* 0x00000000030d72ca */ /* 0x000fe200000e0000 */
[----:B------:R-:W-:Y:S01]  /*97e0*/  UMOV UR7, 0x10000000 ;  /* 0x1000000000077882 */ /* 0x000fe20000000000 */
[----:B------:R-:W-:Y:S01]  /*97f0*/  UMOV UR18, 0x10 ;  /* 0x0000001000127882 */ /* 0x000fe20000000000 */
[----:B------:R-:W-:-:S02]  /*9800*/  IADD3 R5, R5, 0x1, RZ ;  /* 0x0000000105057810 */ /* 0x000fc40007ffe0ff */
[----:B------:R-:W-:Y:S02]  /*9810*/  UIADD3 UR9, UR9, 0x14200, URZ ;  /* 0x0001420009097890 */ /* 0x000fe4000fffe03f */
[----:B------:R-:W-:Y:S01]  /*9820*/  USHF.L.U32 UR11, UR11, 0x7, URZ ;  /* 0x000000070b0b7899 */ /* 0x000fe2000800063f */
[C---:B------:R-:W-:Y:S01]  /*9830*/  ISETP.NE.AND P3, PT, R5.reuse, 0x5, PT ;  /* 0x000000050500780c */ /* 0x040fe20003f65270 */
        /* <DEDUP_REMOVED lines=16> */
.L_x_101:
[----:B------:R-:W-:Y:S05]  /*9940*/  BSYNC B2 ;  /* 0x0000000000027941 */ /* 0x000fea0003800000 */
.L_x_100:
[----:B------:R-:W-:Y:S01]  /*9950*/  ISETP.LT.OR P3, PT, R4, 0x4, !P6 ;  /* 0x000000040400780c */ /* 0x000fe20007761670 */
[----:B------:R-:W-:-:S12]  /*9960*/  BSSY B2, `(.L_x_105) ;  /* 0x0000033000027945 */ /* 0x000fd80003800000 */
[----:B------:R-:W-:Y:S05]  /*9970*/  @P3 BRA `(.L_x_106) ;  /* 0x0000000000c43947 */ /* 0x000fea0003800000 */
[----:B------:R-:W1:Y:S01]  /*9980*/  S2R R7, SR_CgaCtaId ;  /* 0x0000000000077919 */ /* 0x000e620000008800 */
[----:B------:R-:W-:Y:S02]  /*9990*/  MOV R6, 0x400 ;  /* 0x0000040000067802 */ /* 0x000fe40000000f00 */
[----:B------:R-:W-:Y:S02]  /*99a0*/  SHF.L.U32 R8, R0, 0x1f, RZ ;  /* 0x0000001f00087819 */ /* 0x000fe400000006ff */
[----:B-1----:R-:W-:-:S05]  /*99b0*/  LEA R6, R7, R6, 0x18 ;  /* 0x0000000607067211 */ /* 0x002fca00078ec0ff */
[----:B------:R-:W-:-:S04]  /*99c0*/  IMAD R7, R5, 0x8, R6 ;  /* 0x0000000805077824 */ /* 0x000fc800078e0206 */
[----:B------:R-:W1:Y:S02]  /*99d0*/  SYNCS.PHASECHK.TRANS64.TRYWAIT P3, [R7+URZ+0x14228], R8 ;  /* 0x01422808070075a7 */ /* 0x000e64000806017f */
[----:B-1----:R-:W-:Y:S05]  /*99e0*/  @!P3 BRA `(.L_x_107) ;  /* 0x00000008004cb947 */ /* 0x002fea0003800000 */
.L_x_129:
[----:B------:R-:W-:Y:S01]  /*99f0*/  UPRMT UR4, UR20, 0x9910, URZ ;  /* 0x0000991014047896 */ /* 0x000fe2000800003f */
[----:B-1----:R-:W-:-:S03]  /*9a00*/  @P1 MOV R8, 0x3000 ;  /* 0x0000300000081802 */ /* 0x002fc60000000f00 */
[----:B------:R-:W-:Y:S01]  /*9a10*/  UISETP.NE.AND UP0, UPT, UR4, 0x2, UPT ;  /* 0x000000020400788c */ /* 0x000fe2000bf05270 */
[----:B------:R1:W-:Y:S05]  /*9a20*/  @P1 SYNCS.ARRIVE.TRANS64 RZ, [R7+URZ+0x14200], R8 ;  /* 0x0142000807ff19a7 */ /* 0x0003ea000800003f */
[----:B------:R-:W-:-:S13]  /*9a30*/  PLOP3.LUT P3, PT, PT, PT, UP0, 0x80, 0x0 ;  /* 0x000000000000781c */ /* 0x000fda0003f6f008 */
[----:B-1----:R-:W-:Y:S05]  /*9a40*/  @P3 BRA `(.L_x_108) ;  /* 0x0000000000043947 */ /* 0x002fea0003800000 */
[----:B------:R-:W-:Y:S01]  /*9a50*/  BPT.TRAP 0x1 ;  /* 0x000000040000795c */ /* 0x000fe20000300000 */
.L_x_108:
[----:B------:R-:W-:Y:S05]  /*9a60*/  @P0 BRA `(.L_x_109) ;  /* 0x0000000000040947 */ /* 0x000fea0003800000 */
[----:B------:R-:W-:Y:S01]  /*9a70*/  BPT.TRAP 0x1 ;  /* 0x000000040000795c */ /* 0x000fe20000300000 */
.L_x_109:
        /* <DEDUP_REMOVED lines=12> */
[----:B------:R-:W-:Y:S01]  /*9b40*/  IADD3 R5, R5, 0x1, RZ ;  /* 0x0000000105057810 */ /* 0x000fe20007ffe0ff */
[----:B------:R-:W-:Y:S01]  /*9b50*/  VIADD R9, R9, 0x1 ;  /* 0x0000000109097836 */ /* 0x000fe20000000000 */
[----:B------:R-:W-:-:S02]  /*9b60*/  UIADD3 UR9, UR9, 0x14200, URZ ;  /* 0x0001420009097890 */ /* 0x000fc4000fffe03f */
        /* <DEDUP_REMOVED lines=18> */
.L_x_106:
[----:B------:R-:W-:Y:S05]  /*9c90*/  BSYNC B2 ;  /* 0x0000000000027941 */ /* 0x000fea0003800000 */
.L_x_105:
[C---:B------:R-:W-:Y:S02]  /*9ca0*/  ISETP.GT.AND P3, PT, R4.reuse, 0x4, PT ;  /* 0x000000040400780c */ /* 0x040fe40003f64270 */
[----:B------:R-:W-:-:S11]  /*9cb0*/  IADD3 R4, R4, -0x2, RZ ;  /* 0xfffffffe04047810 */ /* 0x000fd60007ffe0ff */
[----:B------:R-:W-:Y:S05]  /*9cc0*/  @P3 BRA `(.L_x_110) ;  /* 0xfffffff800543947 */ /* 0x000fea000383ffff */
[----:B------:R-:W-:Y:S05]  /*9cd0*/  BSYNC B1 ;  /* 0x0000000000017941 */ /* 0x000fea0003800000 */
.L_x_99:
[----:B------:R-:W-:Y:S01]  /*9ce0*/  IADD3 R17, R17, UR21, RZ ;  /* 0x0000001511117c10 */ /* 0x000fe2000fffe0ff */
[----:B------:R-:W-:Y:S01]  /*9cf0*/  ULDC UR4, c[0x0][0xa00] ;  /* 0x0002800000047ab9 */ /* 0x000fe20000000800 */
[----:B-1----:R-:W-:Y:S02]  /*9d00*/  PRMT R4, RZ, 0x7610, R4 ;  /* 0x00007610ff047816 */ /* 0x002fe40000000004 */
[----:B------:R-:W-:-:S13]  /*9d10*/  ISETP.GE.AND P3, PT, R17, UR4, PT ;  /* 0x0000000411007c0c */ /* 0x000fda000bf66270 */
[----:B------:R-:W-:Y:S05]  /*9d20*/  @!P3 BRA `(.L_x_111) ;  /* 0xffffffec00e8b947 */ /* 0x000fea000383ffff */
[----:B------:R-:W-:Y:S05]  /*9d30*/  BSYNC B0 ;  /* 0x0000000000007941 */ /* 0x000fea0003800000 */
.L_x_84:
[----:B------:R-:W-:Y:S05]  /*9d40*/  EXIT ;  /* 0x000000000000794d */ /* 0x000fea0003800000 */
.L_x_17:
[----:B-1----:R-:W-:-:S04]  /*9d50*/  IMAD.U32 R3, RZ, RZ, UR4 ;  /* 0x00000004ff037e24 */ /* 0x002fc8000f8e00ff */
[----:B------:R1:W3:Y:S03]  /*9d60*/  SYNCS.PHASECHK.TRANS64.TRYWAIT P1, [R3+URZ+0x14250], R0 ;  /* 0x01425000030075a7 */ /* 0x0002e6000802017f */
[----:B---3--:R-:W-:Y:S05]  /*9d70*/  @!P1 NANOSLEEP.SYNCS 0x989680 ;  /* 0x009896800000995d */ /* 0x008fea0003900000 */
[----:B------:R-:W3:Y:S02]  /*9d80*/  @!P1 SYNCS.PHASECHK.TRANS64 P1, [R3+URZ+0x14250], R0 ;  /* 0x01425000030095a7 */ /* 0x000ee4000802007f */
[----:B---3--:R-:W-:Y:S05]  /*9d90*/  @!P1 BRA `(.L_x_17) ;  /* 0xfffffffc00ec9947 */ /* 0x008fea000383ffff */
[----:B------:R-:W-:Y:S05]  /*9da0*/  BRA `(.L_x_112) ;  /* 0xffffff7400ac7947 */ /* 0x000fea000383ffff */
.L_x_19:
[----:B-1----:R-:W-:-:S04]  /*9db0*/  MOV R5, UR17 ;  /* 0x0000001100057c02 */ /* 0x002fc80008000f00 */
[----:B------:R1:W3:Y:S03]  /*9dc0*/  SYNCS.PHASECHK.TRANS64.TRYWAIT P1, [R5+URZ+0x14200], R0 ;  /* 0x01420000050075a7 */ /* 0x0002e6000802017f */
[----:B---3--:R-:W-:Y:S05]  /*9dd0*/  @!P1 NANOSLEEP.SYNCS 0x989680 ;  /* 0x009896800000995d */ /* 0x008fea0003900000 */
[----:B------:R-:W3:Y:S02]  /*9de0*/  @!P1 SYNCS.PHASECHK.TRANS64 P1, [R5+URZ+0x14200], R0 ;  /* 0x01420000050095a7 */ /* 0x000ee4000802007f */
[----:B---3--:R-:W-:Y:S05]  /*9df0*/  @!P1 BRA `(.L_x_19) ;  /* 0xfffffffc00ec9947 */ /* 0x008fea000383ffff */
[----:B------:R-:W-:Y:S05]  /*9e00*/  BRA `(.L_x_113) ;  /* 0xffffff7400b07947 */ /* 0x000fea000383ffff */
.L_x_20:
[----:B-1----:R-:W-:-:S04]  /*9e10*/  MOV R0, UR51 ;  /* 0x0000003300007c02 */ /* 0x002fc80008000f00 */
[----:B------:R1:W3:Y:S03]  /*9e20*/  SYNCS.PHASECHK.TRANS64.TRYWAIT P1, [R0+URZ+-0x8], R3 ;  /* 0xfffff803000075a7 */ /* 0x0002e6000802017f */
[----:B---3--:R-:W-:Y:S05]  /*9e30*/  @!P1 NANOSLEEP.SYNCS 0x989680 ;  /* 0x009896800000995d */ /* 0x008fea0003900000 */
[----:B------:R-:W3:Y:S02]  /*9e40*/  @!P1 SYNCS.PHASECHK.TRANS64 P1, [R0+URZ+-0x8], R3 ;  /* 0xfffff803000095a7 */ /* 0x000ee4000802007f */
[----:B---3--:R-:W-:Y:S05]  /*9e50*/  @!P1 BRA `(.L_x_20) ;  /* 0xfffffffc00ec9947 */ /* 0x008fea000383ffff */
[----:B------:R-:W-:Y:S05]  /*9e60*/  BRA `(.L_x_114) ;  /* 0xffffff7400a07947 */ /* 0x000fea000383ffff */
.L_x_22:
[----:B-1----:R-:W-:-:S04]  /*9e70*/  IMAD.U32 R7, RZ, RZ, UR6 ;  /* 0x00000006ff077e24 */ /* 0x002fc8000f8e00ff */
[----:B------:R1:W2:Y:S03]  /*9e80*/  SYNCS.PHASECHK.TRANS64.TRYWAIT P1, [R7+URZ+0x14200], R6 ;  /* 0x01420006070075a7 */ /* 0x0002a6000802017f */
[----:B--2---:R-:W-:Y:S05]  /*9e90*/  @!P1 NANOSLEEP.SYNCS 0x989680 ;  /* 0x009896800000995d */ /* 0x004fea0003900000 */
[----:B------:R-:W2:Y:S02]  /*9ea0*/  @!P1 SYNCS.PHASECHK.TRANS64 P1, [R7+URZ+0x14200], R6 ;  /* 0x01420006070095a7 */ /* 0x000ea4000802007f */
[----:B--2---:R-:W-:Y:S05]  /*9eb0*/  @!P1 BRA `(.L_x_22) ;  /* 0xfffffffc00ec9947 */ /* 0x004fea000383ffff */
[----:B------:R-:W-:Y:S05]  /*9ec0*/  BRA `(.L_x_115) ;  /* 0xffffff9400b87947 */ /* 0x000fea000383ffff */
.L_x_27:
[----:B-1----:R-:W-:-:S04]  /*9ed0*/  MOV R5, UR6 ;  /* 0x0000000600057c02 */ /* 0x002fc80008000f00 */
[----:B------:R1:W2:Y:S03]  /*9ee0*/  SYNCS.PHASECHK.TRANS64.TRYWAIT P2, [R5+URZ+0x14200], R4 ;  /* 0x01420004050075a7 */ /* 0x0002a6000804017f */
[----:B--2---:R-:W-:Y:S05]  /*9ef0*/  @!P2 NANOSLEEP.SYNCS 0x989680 ;  /* 0x009896800000a95d */ /* 0x004fea0003900000 */
[----:B------:R-:W2:Y:S02]  /*9f00*/  @!P2 SYNCS.PHASECHK.TRANS64 P2, [R5+URZ+0x14200], R4 ;  /* 0x014200040500a5a7 */ /* 0x000ea4000804007f */
[----:B--2---:R-:W-:Y:S05]  /*9f10*/  @!P2 BRA `(.L_x_27) ;  /* 0xfffffffc00eca947 */ /* 0x004fea000383ffff */
[----:B------:R-:W-:Y:S05]  /*9f20*/  BRA `(.L_x_116) ;  /* 0xffffffa000407947 */ /* 0x000fea000383ffff */
.L_x_31:
[----:B-1----:R-:W-:-:S04]  /*9f30*/  MOV R8, UR6 ;  /* 0x0000000600087c02 */ /* 0x002fc80008000f00 */
[----:B------:R1:W2:Y:S03]  /*9f40*/  SYNCS.PHASECHK.TRANS64.TRYWAIT P2, [R8+URZ+0x14200], R7 ;  /* 0x01420007080075a7 */ /* 0x0002a6000804017f */
[----:B--2---:R-:W-:Y:S05]  /*9f50*/  @!P2 NANOSLEEP.SYNCS 0x989680 ;  /* 0x009896800000a95d */ /* 0x004fea0003900000 */
[----:B------:R-:W2:Y:S02]  /*9f60*/  @!P2 SYNCS.PHASECHK.TRANS64 P2, [R8+URZ+0x14200], R7 ;  /* 0x014200070800a5a7 */ /* 0x000ea4000804007f */
[----:B--2---:R-:W-:Y:S05]  /*9f70*/  @!P2 BRA `(.L_x_31) ;  /* 0xfffffffc00eca947 */ /* 0x004fea000383ffff */
[----:B------:R-:W-:Y:S05]  /*9f80*/  BRA `(.L_x_30) ;  /* 0xffffffc000e47947 */ /* 0x000fea000383ffff */
.L_x_51:
[----:B-1----:R-:W-:-:S04]  /*9f90*/  IMAD.U32 R3, RZ, RZ, UR51 ;  /* 0x00000033ff037e24 */ /* 0x002fc8000f8e00ff */
[----:B------:R1:W2:Y:S03]  /*9fa0*/  SYNCS.PHASECHK.TRANS64.TRYWAIT P0, [R3+URZ+0x8], R0 ;  /* 0x00000800030075a7 */ /* 0x0002a6000800017f */
[----:B--2---:R-:W-:Y:S05]  /*9fb0*/  @!P0 NANOSLEEP.SYNCS 0x989680 ;  /* 0x009896800000895d */ /* 0x004fea0003900000 */
[----:B------:R-:W2:Y:S02]  /*9fc0*/  @!P0 SYNCS.PHASECHK.TRANS64 P0, [R3+URZ+0x8], R0 ;  /* 0x00000800030085a7 */ /* 0x000ea4000800007f */
[----:B--2---:R-:W-:Y:S05]  /*9fd0*/  @!P0 BRA `(.L_x_51) ;  /* 0xfffffffc00ec8947 */ /* 0x004fea000383ffff */
[----:B------:R-:W-:Y:S05]  /*9fe0*/  BRA `(.L_x_117) ;  /* 0xffffffd400407947 */ /* 0x000fea000383ffff */
.L_x_69:
[----:B------:R-:W-:Y:S01]  /*9ff0*/  BSSY B1, `(.L_x_118) ;  /* 0x0000006000017945 */ /* 0x000fe20003800000 */
[----:B------:R-:W-:-:S07]  /*a000*/  MOV R15, 0xffffffff ;  /* 0xffffffff000f7802 */ /* 0x000fce0000000f00 */
[----:B------:R-:W-:Y:S05]  /*a010*/  WARPSYNC.COLLECTIVE R15, `(.L_x_119) ;  /* 0x000000000f0c7348 */ /* 0x000fea0003c00000 */
[----:B------:R-:W-:Y:S02]  /*a020*/  ELECT P6, UR62, PT ;  /* 0x00000000003e782f */ /* 0x000fe400038c0000 */
[----:B------:R-:W-:Y:S01]  /*a030*/  MOV R14, UR62 ;  /* 0x0000003e000e7c02 */ /* 0x000fe20008000f00 */
[----:B------:R-:W-:Y:S10]  /*a040*/  ENDCOLLECTIVE ;  /* 0x000000000000791b */ /* 0x000ff40003800000 */
.L_x_119:
[----:B------:R-:W-:Y:S05]  /*a050*/  BSYNC B1 ;  /* 0x0000000000017941 */ /* 0x000fea0003800000 */
.L_x_118:
[----:B------:R-:W-:Y:S05]  /*a060*/  BRA `(.L_x_120) ;  /* 0xffffffe400007947 */ /* 0x000fea000383ffff */
.L_x_72:
[----:B-1----:R1:W2:Y:S02]  /*a070*/  SYNCS.PHASECHK.TRANS64.TRYWAIT P2, [R7+URZ+0x14260], R6 ;  /* 0x01426006070075a7 */ /* 0x0022a4000804017f */
[----:B--2---:R-:W-:Y:S05]  /*a080*/  @!P2 NANOSLEEP.SYNCS 0x989680 ;  /* 0x009896800000a95d */ /* 0x004fea0003900000 */
[----:B------:R-:W2:Y:S02]  /*a090*/  @!P2 SYNCS.PHASECHK.TRANS64 P2, [R7+URZ+0x14260], R6 ;  /* 0x014260060700a5a7 */ /* 0x000ea4000804007f */
[----:B--2---:R-:W-:Y:S05]  /*a0a0*/  @!P2 BRA `(.L_x_72) ;  /* 0xfffffffc00f0a947 */ /* 0x004fea000383ffff */
[----:B------:R-:W-:Y:S05]  /*a0b0*/  BRA `(.L_x_121) ;  /* 0xffffffe400207947 */ /* 0x000fea000383ffff */
.L_x_77:
[----:B-1----:R1:W2:Y:S02]  /*a0c0*/  SYNCS.PHASECHK.TRANS64.TRYWAIT P2, [R7+URZ+0x142b0], R4 ;  /* 0x0142b004070075a7 */ /* 0x0022a4000804017f */
[----:B--2---:R-:W-:Y:S05]  /*a0d0*/  @!P2 NANOSLEEP.SYNCS 0x989680 ;  /* 0x009896800000a95d */ /* 0x004fea0003900000 */
[----:B------:R-:W2:Y:S02]  /*a0e0*/  @!P2 SYNCS.PHASECHK.TRANS64 P2, [R7+URZ+0x142b0], R4 ;  /* 0x0142b0040700a5a7 */ /* 0x000ea4000804007f */
[----:B--2---:R-:W-:Y:S05]  /*a0f0*/  @!P2 BRA `(.L_x_77) ;  /* 0xfffffffc00f0a947 */ /* 0x004fea000383ffff */
[----:B------:R-:W-:Y:S05]  /*a100*/  BRA `(.L_x_76) ;  /* 0xffffffe400d87947 */ /* 0x000fea000383ffff */
.L_x_80:
[----:B-1----:R1:W2:Y:S02]  /*a110*/  SYNCS.PHASECHK.TRANS64.TRYWAIT P2, [R4+URZ+0x14260], R9 ;  /* 0x01426009040075a7 */ /* 0x0022a4000804017f */
[----:B--2---:R-:W-:Y:S05]  /*a120*/  @!P2 NANOSLEEP.SYNCS 0x989680 ;  /* 0x009896800000a95d */ /* 0x004fea0003900000 */
[----:B------:R-:W2:Y:S02]  /*a130*/  @!P2 SYNCS.PHASECHK.TRANS64 P2, [R4+URZ+0x14260], R9 ;  /* 0x014260090400a5a7 */ /* 0x000ea4000804007f */
[----:B--2---:R-:W-:Y:S05]  /*a140*/  @!P2 BRA `(.L_x_80) ;  /* 0xfffffffc00f0a947 */ /* 0x004fea000383ffff */
[----:B------:R-:W-:Y:S05]  /*a150*/  BRA `(.L_x_122) ;  /* 0xffffffe400ec7947 */ /* 0x000fea000383ffff */
.L_x_85:
[----:B------:R-:W-:Y:S01]  /*a160*/  BSSY B1, `(.L_x_123) ;  /* 0x0000006000017945 */ /* 0x000fe20003800000 */
[----:B------:R-:W-:-:S07]  /*a170*/  MOV R15, 0xffffffff ;  /* 0xffffffff000f7802 */ /* 0x000fce0000000f00 */
[----:B------:R-:W-:Y:S05]  /*a180*/  WARPSYNC.COLLECTIVE R15, `(.L_x_124) ;  /* 0x000000000f0c7348 */ /* 0x000fea0003c00000 */
[----:B------:R-:W-:Y:S02]  /*a190*/  ELECT P6, UR62, PT ;  /* 0x00000000003e782f */ /* 0x000fe400038c0000 */
[----:B------:R-:W-:Y:S01]  /*a1a0*/  MOV R14, UR62 ;  /* 0x0000003e000e7c02 */ /* 0x000fe20008000f00 */
[----:B------:R-:W-:Y:S10]  /*a1b0*/  ENDCOLLECTIVE ;  /* 0x000000000000791b */ /* 0x000ff40003800000 */
.L_x_124:
[----:B------:R-:W-:Y:S05]  /*a1c0*/  BSYNC B1 ;  /* 0x0000000000017941 */ /* 0x000fea0003800000 */
.L_x_123:
[----:B------:R-:W-:Y:S05]  /*a1d0*/  BRA `(.L_x_125) ;  /* 0xffffffec00247947 */ /* 0x000fea000383ffff */
.L_x_88:
[----:B-1----:R1:W2:Y:S02]  /*a1e0*/  SYNCS.PHASECHK.TRANS64.TRYWAIT P4, [R8+URZ+0x14228], R7 ;  /* 0x01422807080075a7 */ /* 0x0022a4000808017f */
[----:B--2---:R-:W-:Y:S05]  /*a1f0*/  @!P4 NANOSLEEP.SYNCS 0x989680 ;  /* 0x009896800000c95d */ /* 0x004fea0003900000 */
[----:B------:R-:W2:Y:S02]  /*a200*/  @!P4 SYNCS.PHASECHK.TRANS64 P4, [R8+URZ+0x14228], R7 ;  /* 0x014228070800c5a7 */ /* 0x000ea4000808007f */
[----:B--2---:R-:W-:Y:S05]  /*a210*/  @!P4 BRA `(.L_x_88) ;  /* 0xfffffffc00f0c947 */ /* 0x004fea000383ffff */
[----:B------:R-:W-:Y:S05]  /*a220*/  BRA `(.L_x_126) ;  /* 0xffffffec003c7947 */ /* 0x000fea000383ffff */
.L_x_93:
[----:B-1----:R1:W2:Y:S02]  /*a230*/  SYNCS.PHASECHK.TRANS64.TRYWAIT P4, [R4+URZ+0x142b0], R7 ;  /* 0x0142b007040075a7 */ /* 0x0022a4000808017f */
[----:B--2---:R-:W-:Y:S05]  /*a240*/  @!P4 NANOSLEEP.SYNCS 0x989680 ;  /* 0x009896800000c95d */ /* 0x004fea0003900000 */
[----:B------:R-:W2:Y:S02]  /*a250*/  @!P4 SYNCS.PHASECHK.TRANS64 P4, [R4+URZ+0x142b0], R7 ;  /* 0x0142b0070400c5a7 */ /* 0x000ea4000808007f */
[----:B--2---:R-:W-:Y:S05]  /*a260*/  @!P4 BRA `(.L_x_93) ;  /* 0xfffffffc00f0c947 */ /* 0x004fea000383ffff */
[----:B------:R-:W-:Y:S05]  /*a270*/  BRA `(.L_x_92) ;  /* 0xffffffec00f47947 */ /* 0x000fea000383ffff */
.L_x_96:
[----:B-1----:R1:W2:Y:S02]  /*a280*/  SYNCS.PHASECHK.TRANS64.TRYWAIT P3, [R7+URZ+0x14228], R8 ;  /* 0x01422808070075a7 */ /* 0x0022a4000806017f */
[----:B--2---:R-:W-:Y:S05]  /*a290*/  @!P3 NANOSLEEP.SYNCS 0x989680 ;  /* 0x009896800000b95d */ /* 0x004fea0003900000 */
[----:B------:R-:W2:Y:S02]  /*a2a0*/  @!P3 SYNCS.PHASECHK.TRANS64 P3, [R7+URZ+0x14228], R8 ;  /* 0x014228080700b5a7 */ /* 0x000ea4000806007f */
[----:B--2---:R-:W-:Y:S05]  /*a2b0*/  @!P3 BRA `(.L_x_96) ;  /* 0xfffffffc00f0b947 */ /* 0x004fea000383ffff */
[----:B------:R-:W-:Y:S05]  /*a2c0*/  BRA `(.L_x_127) ;  /* 0xfffffff0000c7947 */ /* 0x000fea000383ffff */
.L_x_102:
[----:B-1----:R1:W2:Y:S02]  /*a2d0*/  SYNCS.PHASECHK.TRANS64.TRYWAIT P3, [R7+URZ+0x14228], R8 ;  /* 0x01422808070075a7 */ /* 0x0022a4000806017f */
[----:B--2---:R-:W-:Y:S05]  /*a2e0*/  @!P3 NANOSLEEP.SYNCS 0x989680 ;  /* 0x009896800000b95d */ /* 0x004fea0003900000 */
[----:B------:R-:W2:Y:S02]  /*a2f0*/  @!P3 SYNCS.PHASECHK.TRANS64 P3, [R7+URZ+0x14228], R8 ;  /* 0x014228080700b5a7 */ /* 0x000ea4000806007f */
[----:B--2---:R-:W-:Y:S05]  /*a300*/  @!P3 BRA `(.L_x_102) ;  /* 0xfffffffc00f0b947 */ /* 0x004fea000383ffff */
[----:B------:R-:W-:Y:S05]  /*a310*/  BRA `(.L_x_128) ;  /* 0xfffffff000e47947 */ /* 0x000fea000383ffff */
.L_x_107:
[----:B-1----:R1:W2:Y:S02]  /*a320*/  SYNCS.PHASECHK.TRANS64.TRYWAIT P3, [R7+URZ+0x14228], R8 ;  /* 0x01422808070075a7 */ /* 0x0022a4000806017f */
[----:B--2---:R-:W-:Y:S05]  /*a330*/  @!P3 NANOSLEEP.SYNCS 0x989680 ;  /* 0x009896800000b95d */ /* 0x004fea0003900000 */
[----:B------:R-:W2:Y:S02]  /*a340*/  @!P3 SYNCS.PHASECHK.TRANS64 P3, [R7+URZ+0x14228], R8 ;  /* 0x014228080700b5a7 */ /* 0x000ea4000806007f */
[----:B--2---:R-:W-:Y:S05]  /*a350*/  @!P3 BRA `(.L_x_107) ;  /* 0xfffffffc00f0b947 */ /* 0x004fea000383ffff */
[----:B------:R-:W-:Y:S05]  /*a360*/  BRA `(.L_x_129) ;  /* 0xfffffff400a07947 */ /* 0x000fea000383ffff */
        .weak           $__internal_0_$__cuda_sm20_rcp_rn_f32_slowpath
        .type           $__internal_0_$__cuda_sm20_rcp_rn_f32_slowpath,@function
        .size           $__internal_0_$__cuda_sm20_rcp_rn_f32_slowpath,(.L_x_135 - $__internal_0_$__cuda_sm20_rcp_rn_f32_slowpath)
$__internal_0_$__cuda_sm20_rcp_rn_f32_slowpath:
[----:B------:R-:W-:Y:S01]  /*a370*/  IMAD.SHL.U32 R0, R3, 0x2, RZ ;  /* 0x0000000203007824 */ /* 0x000fe200078e00ff */
[----:B------:R-:W-:Y:S04]  /*a380*/  BSSY B2, `(.L_x_130) ;  /* 0x0000030000027945 */ /* 0x000fe80003800000 */
[----:B------:R-:W-:-:S04]  /*a390*/  SHF.R.U32.HI R21, RZ, 0x18, R0 ;  /* 0x00000018ff157819 */ /* 0x000fc80000011600 */
[----:B------:R-:W-:-:S13]  /*a3a0*/  ISETP.NE.U32.AND P0, PT, R21, RZ, PT ;  /* 0x000000ff1500720c */ /* 0x000fda0003f05070 */
[----:B------:R-:W-:Y:S05]  /*a3b0*/  @P0 BRA `(.L_x_131) ;  /* 0x0000000000280947 */ /* 0x000fea0003800000 */
[----:B------:R-:W-:-:S04]  /*a3c0*/  SHF.L.U32 R0, R3, 0x1, RZ ;  /* 0x0000000103007819 */ /* 0x000fc800000006ff */
[----:B------:R-:W-:-:S13]  /*a3d0*/  ISETP.NE.AND P0, PT, R0, RZ, PT ;  /* 0x000000ff0000720c */ /* 0x000fda0003f05270 */
[----:B------:R-:W-:Y:S01]  /*a3e0*/  @P0 FFMA R7, R3, 1.84467440737095516160e+19, RZ ;  /* 0x5f80000003070823 */ /* 0x000fe200000000ff */
[----:B------:R-:W-:Y:S08]  /*a3f0*/  @!P0 MUFU.RCP R6, R3 ;  /* 0x0000000300068308 */ /* 0x000ff00000001000 */
[----:B------:R-:W1:Y:S02]  /*a400*/  @P0 MUFU.RCP R0, R7 ;  /* 0x0000000700000308 */ /* 0x000e640000001000 */
[----:B-1----:R-:W-:-:S04]  /*a410*/  @P0 FFMA R12, R7, R0, -1 ;  /* 0xbf800000070c0423 */ /* 0x002fc80000000000 */
[----:B------:R-:W-:-:S04]  /*a420*/  @P0 FADD.FTZ R13, -R12, -RZ ;  /* 0x800000ff0c0d0221 */ /* 0x000fc80000010100 */
[----:B------:R-:W-:-:S04]  /*a430*/  @P0 FFMA R0, R0, R13, R0 ;  /* 0x0000000d00000223 */ /* 0x000fc80000000000 */
[----:B------:R-:W-:Y:S01]  /*a440*/  @P0 FFMA R6, R0, 1.84467440737095516160e+19, RZ ;  /* 0x5f80000000060823 */ /* 0x000fe200000000ff */
[----:B------:R-:W-:Y:S06]  /*a450*/  BRA `(.L_x_132) ;  /* 0x0000000000887947 */ /* 0x000fec0003800000 */
.L_x_131:
[----:B------:R-:W-:-:S04]  /*a460*/  IADD3 R26, R21, -0xfd, RZ ;  /* 0xffffff03151a7810 */ /* 0x000fc80007ffe0ff */
[----:B------:R-:W-:-:S13]  /*a470*/  ISETP.GT.U32.AND P0, PT, R26, 0x1, PT ;  /* 0x000000011a00780c */ /* 0x000fda0003f04070 */
[----:B------:R-:W-:Y:S05]  /*a480*/  @P0 BRA `(.L_x_133) ;  /* 0x0000000000780947 */ /* 0x000fea0003800000 */
[----:B------:R-:W-:Y:S01]  /*a490*/  LOP3.LUT R0, R3, 0x7fffff, RZ, 0xc0, !PT ;  /* 0x007fffff03007812 */ /* 0x000fe200078ec0ff */
[----:B------:R-:W-:-:S03]  /*a4a0*/  IMAD.MOV.U32 R13, RZ, RZ, 0x3 ;  /* 0x00000003ff0d7424 */ /* 0x000fc600078e00ff */
[----:B------:R-:W-:Y:S02]  /*a4b0*/  LOP3.LUT R0, R0, 0x3f800000, RZ, 0xfc, !PT ;  /* 0x3f80000000007812 */ /* 0x000fe400078efcff */
[----:B------:R-:W-:Y:S02]  /*a4c0*/  SHF.L.U32 R13, R13, R26, RZ ;  /* 0x0000001a0d0d7219 */ /* 0x000fe400000006ff */
[----:B------:R-:W1:Y:S02]  /*a4d0*/  MUFU.RCP R7, R0 ;  /* 0x0000000000077308 */ /* 0x000e640000001000 */
[----:B-1----:R-:W-:-:S04]  /*a4e0*/  FFMA R6, R0, R7, -1 ;  /* 0xbf80000000067423 */ /* 0x002fc80000000007 */
[----:B------:R-:W-:-:S04]  /*a4f0*/  FADD.FTZ R6, -R6, -RZ ;  /* 0x800000ff06067221 */ /* 0x000fc80000010100 */
[CCC-:B------:R-:W-:Y:S01]  /*a500*/  FFMA.RM R12, R7.reuse, R6.reuse, R7.reuse ;  /* 0x00000006070c7223 */ /* 0x1c0fe20000004007 */
[----:B------:R-:W-:-:S04]  /*a510*/  FFMA.RP R7, R7, R6, R7 ;  /* 0x0000000607077223 */ /* 0x000fc80000008007 */
[C---:B------:R-:W-:Y:S02]  /*a520*/  LOP3.LUT R6, R12.reuse, 0x7fffff, RZ, 0xc0, !PT ;  /* 0x007fffff0c067812 */ /* 0x040fe400078ec0ff */
[----:B------:R-:W-:Y:S02]  /*a530*/  FSETP.NEU.FTZ.AND P0, PT, R12, R7, PT ;  /* 0x000000070c00720b */ /* 0x000fe40003f1d000 */
[----:B------:R-:W-:Y:S02]  /*a540*/  LOP3.LUT R6, R6, 0x800000, RZ, 0xfc, !PT ;  /* 0x0080000006067812 */ /* 0x000fe400078efcff */
[----:B------:R-:W-:Y:S02]  /*a550*/  SEL R7, RZ, 0xffffffff, !P0 ;  /* 0xffffffffff077807 */ /* 0x000fe40004000000 */
[----:B------:R-:W-:Y:S02]  /*a560*/  LOP3.LUT R13, R13, R6, RZ, 0xc0, !PT ;  /* 0x000000060d0d7212 */ /* 0x000fe400078ec0ff */
[----:B------:R-:W-:-:S02]  /*a570*/  IADD3 R7, -R7, RZ, RZ ;  /* 0x000000ff07077210 */ /* 0x000fc40007ffe1ff */
[-C--:B------:R-:W-:Y:S02]  /*a580*/  SHF.R.U32.HI R13, RZ, R26.reuse, R13 ;  /* 0x0000001aff0d7219 */ /* 0x080fe4000001160d */
[--C-:B------:R-:W-:Y:S01]  /*a590*/  LOP3.LUT P1, RZ, R7, R26, R6.reuse, 0xf8, !PT ;  /* 0x0000001a07ff7212 */ /* 0x100fe2000782f806 */
[----:B------:R-:W-:Y:S01]  /*a5a0*/  VIADD R7, R21, 0xffffff04 ;  /* 0xffffff0415077836 */ /* 0x000fe20000000000 */
[C---:B------:R-:W-:Y:S02]  /*a5b0*/  LOP3.LUT P0, RZ, R13.reuse, 0x1, RZ, 0xc0, !PT ;  /* 0x000000010dff7812 */ /* 0x040fe4000780c0ff */
[----:B------:R-:W-:Y:S02]  /*a5c0*/  LOP3.LUT P2, RZ, R13, 0x2, RZ, 0xc0, !PT ;  /* 0x000000020dff7812 */ /* 0x000fe4000784c0ff */
[----:B------:R-:W-:Y:S02]  /*a5d0*/  SHF.R.U32.HI R6, RZ, R7, R6 ;  /* 0x00000007ff067219 */ /* 0x000fe40000011606 */
[----:B------:R-:W-:-:S02]  /*a5e0*/  PLOP3.LUT P0, PT, P0, P1, P2, 0xe0, 0x0 ;  /* 0x000000000000781c */ /* 0x000fc40000703c20 */
[----:B------:R-:W-:Y:S02]  /*a5f0*/  LOP3.LUT P1, RZ, R3, 0x7fffff, RZ, 0xc0, !PT ;  /* 0x007fffff03ff7812 */ /* 0x000fe4000782c0ff */
[----:B------:R-:W-:-:S04]  /*a600*/  SEL R0, RZ, 0x1, !P0 ;  /* 0x00000001ff007807 */ /* 0x000fc80004000000 */
[----:B------:R-:W-:-:S04]  /*a610*/  IADD3 R0, -R0, RZ, RZ ;  /* 0x000000ff00007210 */ /* 0x000fc80007ffe1ff */
[----:B------:R-:W-:-:S13]  /*a620*/  ISETP.GE.AND P0, PT, R0, RZ, PT ;  /* 0x000000ff0000720c */ /* 0x000fda0003f06270 */
[----:B------:R-:W-:-:S04]  /*a630*/  @!P0 IADD3 R6, R6, 0x1, RZ ;  /* 0x0000000106068810 */ /* 0x000fc80007ffe0ff */
[----:B------:R-:W-:-:S04]  /*a640*/  @!P1 SHF.L.U32 R6, R6, 0x1, RZ ;  /* 0x0000000106069819 */ /* 0x000fc800000006ff */
[----:B------:R-:W-:Y:S01]  /*a650*/  LOP3.LUT R6, R6, 0x80000000, R3, 0xf8, !PT ;  /* 0x8000000006067812 */ /* 0x000fe200078ef803 */
[----:B------:R-:W-:Y:S06]  /*a660*/  BRA `(.L_x_132) ;  /* 0x0000000000047947 */ /* 0x000fec0003800000 */
.L_x_133:
[----:B------:R1:W2:Y:S02]  /*a670*/  MUFU.RCP R6, R3 ;  /* 0x0000000300067308 */ /* 0x0002a40000001000 */
.L_x_132:
[----:B------:R-:W-:Y:S05]  /*a680*/  BSYNC B2 ;  /* 0x0000000000027941 */ /* 0x000fea0003800000 */
.L_x_130:
[----:B--2---:R-:W-:Y:S01]  /*a690*/  IMAD.MOV.U32 R0, RZ, RZ, R6 ;  /* 0x000000ffff007224 */ /* 0x004fe200078e0006 */
[----:B------:R-:W-:Y:S02]  /*a6a0*/  MOV R6, R14 ;  /* 0x0000000e00067202 */ /* 0x000fe40000000f00 */
[----:B------:R-:W-:-:S04]  /*a6b0*/  MOV R7, 0x0 ;  /* 0x0000000000077802 */ /* 0x000fc80000000f00 */
[----:B-1----:R-:W-:Y:S05]  /*a6c0*/  RET.REL.NODEC R6 `(_ZN7cutlass13device_kernelINS_4fmha6kernel28FmhaKernelTmaWarpSpecializedINS1_10collective30FmhaMainloopTmaWarpSpecializedINS_6half_tEffN4cute5tupleIJNS7_1CILi128EEESA_NS9_ILi48EEEEEENS8_IJiNS9_ILi1EEENS8_IJiiEEEEEESF_SF_NS4_13DefaultFusionEJNS2_6OptionILNS2_3TagE0ENS9_ILb1EEEEENSH_ILSI_2ESJ_EEEEENS4_15FmhaFwdEpilogueIS6_fNS8_IJNS9_ILi64EEESB_SA_EEEEENS2_23PersistentTileSchedulerEJSK_SL_EEEEEvNT_6ParamsE) ;  /* 0xffffff58064c7950 */ /* 0x002fea0003c3ffff */
.L_x_134:
[----:B------:R-:W-:-:S00]  /*a6d0*/  BRA `(.L_x_134) ;  /* 0xfffffffc00fc7947 */ /* 0x000fc0000383ffff */
[----:B------:R-:W-:-:S00]  /*a6e0*/  NOP ;  /* 0x0000000000007918 */ /* 0x000fc00000000000 */
        /* <DEDUP_REMOVED lines=9> */
.L_x_135:


//--------------------- .nv.global.init           --------------------------
	.section	.nv.global.init,"aw",@progbits
.nv.global.init:
	.type		$str$24,@object
	.size		$str$24,($str$25 - $str$24)
$str$24:
        /*0000*/ 	.byte	0x28, 0x61, 0x64, 0x64, 0x72, 0x65, 0x73, 0x73, 0x20, 0x26, 0x20, 0x6d, 0x61, 0x73, 0x6b, 0x29
        /*0010*/ 	.byte	0x20, 0x3d, 0x3d, 0x20, 0x30, 0x00
	.type		$str$25,@object
	.size		$str$25,(__unnamed_1 - $str$25)
$str$25:
        /*0016*/ 	.byte	0x2f, 0x74, 0x6d, 0x70, 0x2f, 0x63, 0x75, 0x74, 0x6c, 0x61, 0x73, 0x73, 0x5f, 0x73, 0x77, 0x65
        /*0026*/ 	.byte	0x65, 0x70, 0x5f, 0x73, 0x72, 0x63, 0x2f, 0x69, 0x6e, 0x63, 0x6c, 0x75, 0x64, 0x65, 0x2f, 0x63
        /*0036*/ 	.byte	0x75, 0x74, 0x65, 0x2f, 0x70, 0x6f, 0x69, 0x6e, 0x74, 0x65, 0x72, 0x5f, 0x66, 0x6c, 0x61, 0x67
        /*0046*/ 	.byte	0x67, 0x65, 0x64, 0x2e, 0x68, 0x70, 0x70, 0x00
	.type		__unnamed_1,@object
	.size		__unnamed_1,(__unnamed_2 - __unnamed_1)
__unnamed_1:
        /*004e*/ 	.byte	0x61, 0x75, 0x74, 0x6f, 0x20, 0x63, 0x75, 0x74, 0x65, 0x3a, 0x3a, 0x61, 0x73, 0x5f, 0x70, 0x6f
        /* <DEDUP_REMOVED lines=27> */
        /*020e*/ 	.byte	0x3e, 0x3e, 0x3e, 0x3e, 0x3e, 0x5d, 0x00
	.type		__unnamed_2,@object
	.size		__unnamed_2,(.L_1 - __unnamed_2)
__unnamed_2:
        /* <DEDUP_REMOVED lines=29> */
.L_1:


//--------------------- .nv.shared._ZN7cutlass13device_kernelINS_4fmha6kernel28FmhaKernelTmaWarpSpecializedINS1_10collective30FmhaMainloopTmaWarpSpecializedINS_6half_tEffN4cute5tupleIJNS7_1CILi128EEESA_NS9_ILi48EEEEEENS8_IJiNS9_ILi1EEENS8_IJiiEEEEEESF_SF_NS4_13DefaultFusionEJNS2_6OptionILNS2_3TagE0ENS9_ILb1EEEEENSH_ILSI_2ESJ_EEEEENS4_15FmhaFwdEpilogueIS6_fNS8_IJNS9_ILi64EEESB_SA_EEEEENS2_23PersistentTileSchedulerEJSK_SL_EEEEEvNT_6ParamsE --------------------------
	.section	.nv.shared._ZN7cutlass13device_kernelINS_4fmha6kernel28FmhaKernelTmaWarpSpecializedINS1_10collective30FmhaMainloopTmaWarpSpecializedINS_6half_tEffN4cute5tupleIJNS7_1CILi128EEESA_NS9_ILi48EEEEEENS8_IJiNS9_ILi1EEENS8_IJiiEEEEEESF_SF_NS4_13DefaultFusionEJNS2_6OptionILNS2_3TagE0ENS9_ILb1EEEEENSH_ILSI_2ESJ_EEEEENS4_15FmhaFwdEpilogueIS6_fNS8_IJNS9_ILi64EEESB_SA_EEEEENS2_23PersistentTileSchedulerEJSK_SL_EEEEEvNT_6ParamsE,"aw",@nobits
	.sectionflags	@""
	.align	16
	.zero		1024


//--------------------- .nv.shared.reserved.0     --------------------------
	.section	.nv.shared.reserved.0,"aw",@nobits
	.weak		__nv_reservedSMEM_offset_0_alias
	.size		__nv_reservedSMEM_offset_0_alias, 0, 0
	.other		__nv_reservedSMEM_offset_0_alias,@"STO_CUDA_RESERVED_SHARED STV_DEFAULT"
__nv_reservedSMEM_offset_0_alias:
	.zero		0


//--------------------- .nv.global                --------------------------
	.section	.nv.global,"aw",@nobits
.nv.global:
	.type		_ZN39_INTERNAL_a1192434_4_k_cu_df433a7e_31004cute1_E,@object
	.size		_ZN39_INTERNAL_a1192434_4_k_cu_df433a7e_31004cute1_E,(_ZN39_INTERNAL_a1192434_4_k_cu_df433a7e_31004cuda3std3__45__cpo6cbeginE - _ZN39_INTERNAL_a1192434_4_k_cu_df433a7e_31004cute1_E)
_ZN39_INTERNAL_a1192434_4_k_cu_df433a7e_31004cute1_E:
	.zero		1
	.type		_ZN39_INTERNAL_a1192434_4_k_cu_df433a7e_31004cuda3std3__45__cpo6cbeginE,@object
	.size		_ZN39_INTERNAL_a1192434_4_k_cu_df433a7e_31004cuda3std3__45__cpo6cbeginE,(_ZN39_INTERNAL_a1192434_4_k_cu_df433a7e_31004cuda3std3__48in_placeE - _ZN39_INTERNAL_a1192434_4_k_cu_df433a7e_31004cuda3std3__45__cpo6cbeginE)
_ZN39_INTERNAL_a1192434_4_k_cu_df433a7e_31004cuda3std3__45__cpo6cbeginE:
	.zero		1
	.type		_ZN39_INTERNAL_a1192434_4_k_cu_df433a7e_31004cuda3std3__48in_placeE,@object
	.size		_ZN39_INTERNAL_a1192434_4_k_cu_df433a7e_31004cuda3std3__48in_placeE,(_ZN39_INTERNAL_a1192434_4_k_cu_df433a7e_31004cuda3std6ranges3__45__cpo9iter_moveE - _ZN39_INTERNAL_a1192434_4_k_cu_df433a7e_31004cuda3std3__48in_placeE)
_ZN39_INTERNAL_a1192434_4_k_cu_df433a7e_31004cuda3std3__48in_placeE:
	.zero		1
	.type		_ZN39_INTERNAL_a1192434_4_k_cu_df433a7e_31004cuda3std6ranges3__45__cpo9iter_moveE,@object
	.size		_ZN39_INTERNAL_a1192434_4_k_cu_df433a7e_31004cuda3std6ranges3__45__cpo9iter_moveE,(_ZN39_INTERNAL_a1192434_4_k_cu_df433a7e_31004cuda3std3__45__cpo5beginE - _ZN39_INTERNAL_a1192434_4_k_cu_df433a7e_31004cuda3std6ranges3__45__cpo9iter_moveE)
_ZN39_INTERNAL_a1192434_4_k_cu_df433a7e_31004cuda3std6ranges3__45__cpo9iter_moveE:
	.zero		1
	.type		_ZN39_INTERNAL_a1192434_4_k_cu_df433a7e_31004cuda3std3__45__cpo5beginE,@object
	.size		_ZN39_INTERNAL_a1192434_4_k_cu_df433a7e_31004cuda3std3__45__cpo5beginE,(_ZN39_INTERNAL_a1192434_4_k_cu_df433a7e_31004cuda3std3__441_GLOBAL__N__a1192434_4_k_cu_df433a7e_31006ignoreE - _ZN39_INTERNAL_a1192434_4_k_cu_df433a7e_31004cuda3std3__45__cpo5beginE)
_ZN39_INTERNAL_a1192434_4_k_cu_df433a7e_31004cuda3std3__45__cpo5beginE:
	.zero		1
	.type		_ZN39_INTERNAL_a1192434_4_k_cu_df433a7e_31004cuda3std3__441_GLOBAL__N__a1192434_4_k_cu_df433a7e_31006ignoreE,@object
	.size		_ZN39_INTERNAL_a1192434_4_k_cu_df433a7e_31004cuda3std3__441_GLOBAL__N__a1192434_4_k_cu_df433a7e_31006ignoreE,(_ZN39_INTERNAL_a1192434_4_k_cu_df433a7e_31004cute7productE - _ZN39_INTERNAL_a1192434_4_k_cu_df433a7e_31004cuda3std3__441_GLOBAL__N__a1192434_4_k_cu_df433a7e_31006ignoreE)
_ZN39_INTERNAL_a1192434_4_k_cu_df433a7e_31004cuda3std3__441_GLOBAL__N__a1192434_4_k_cu_df433a7e_31006ignoreE:
	.zero		1
	.type		_ZN39_INTERNAL_a1192434_4_k_cu_df433a7e_31004cute7productE,@object
	.size		_ZN39_INTERNAL_a1192434_4_k_cu_df433a7e_31004cute7productE,(_ZN39_INTERNAL_a1192434_4_k_cu_df433a7e_31004cuda3std3__45__cpo3endE - _ZN39_INTERNAL_a1192434_4_k_cu_df433a7e_31004cute7productE)
_ZN39_INTERNAL_a1192434_4_k_cu_df433a7e_31004cute7productE:
	.zero		1
	.type		_ZN39_INTERNAL_a1192434_4_k_cu_df433a7e_31004cuda3std3__45__cpo3endE,@object
	.size		_ZN39_INTERNAL_a1192434_4_k_cu_df433a7e_31004cuda3std3__45__cpo3endE,(_ZN39_INTERNAL_a1192434_4_k_cu_df433a7e_31004cuda3std3__419piecewise_constructE - _ZN39_INTERNAL_a1192434_4_k_cu_df433a7e_31004cuda3std3__45__cpo3endE)
_ZN39_INTERNAL_a1192434_4_k_cu_df433a7e_31004cuda3std3__45__cpo3endE:
	.zero		1
	.type		_ZN39_INTERNAL_a1192434_4_k_cu_df433a7e_31004cuda3std3__419piecewise_constructE,@object
	.size		_ZN39_INTERNAL_a1192434_4_k_cu_df433a7e_31004cuda3std3__419piecewise_constructE,(_ZN39_INTERNAL_a1192434_4_k_cu_df433a7e_31004cuda3std3__45__cpo4cendE - _ZN39_INTERNAL_a1192434_4_k_cu_df433a7e_31004cuda3std3__419piecewise_constructE)
_ZN39_INTERNAL_a1192434_4_k_cu_df433a7e_31004cuda3std3__419piecewise_constructE:
	.zero		1
	.type		_ZN39_INTERNAL_a1192434_4_k_cu_df433a7e_31004cuda3std3__45__cpo4cendE,@object
	.size		_ZN39_INTERNAL_a1192434_4_k_cu_df433a7e_31004cuda3std3__45__cpo4cendE,(_ZN39_INTERNAL_a1192434_4_k_cu_df433a7e_31004cuda3std6ranges3__45__cpo4swapE - _ZN39_INTERNAL_a1192434_4_k_cu_df433a7e_31004cuda3std3__45__cpo4cendE)
_ZN39_INTERNAL_a1192434_4_k_cu_df433a7e_31004cuda3std3__45__cpo4cendE:
	.zero		1
	.type		_ZN39_INTERNAL_a1192434_4_k_cu_df433a7e_31004cuda3std6ranges3__45__cpo4swapE,@object
	.size		_ZN39_INTERNAL_a1192434_4_k_cu_df433a7e_31004cuda3std6ranges3__45__cpo4swapE,(.L_9 - _ZN39_INTERNAL_a1192434_4_k_cu_df433a7e_31004cuda3std6ranges3__45__cpo4swapE)
_ZN39_INTERNAL_a1192434_4_k_cu_df433a7e_31004cuda3std6ranges3__45__cpo4swapE:
	.zero		1
.L_9:


//--------------------- .nv.constant0._ZN7cutlass13device_kernelINS_4fmha6kernel28FmhaKernelTmaWarpSpecializedINS1_10collective30FmhaMainloopTmaWarpSpecializedINS_6half_tEffN4cute5tupleIJNS7_1CILi128EEESA_NS9_ILi48EEEEEENS8_IJiNS9_ILi1EEENS8_IJiiEEEEEESF_SF_NS4_13DefaultFusionEJNS2_6OptionILNS2_3TagE0ENS9_ILb1EEEEENSH_ILSI_2ESJ_EEEEENS4_15FmhaFwdEpilogueIS6_fNS8_IJNS9_ILi64EEESB_SA_EEEEENS2_23PersistentTileSchedulerEJSK_SL_EEEEEvNT_6ParamsE --------------------------
	.section	.nv.constant0._ZN7cutlass13device_kernelINS_4fmha6kernel28FmhaKernelTmaWarpSpecializedINS1_10collective30FmhaMainloopTmaWarpSpecializedINS_6half_tEffN4cute5tupleIJNS7_1CILi128EEESA_NS9_ILi48EEEEEENS8_IJiNS9_ILi1EEENS8_IJiiEEEEEESF_SF_NS4_13DefaultFusionEJNS2_6OptionILNS2_3TagE0ENS9_ILb1EEEEENSH_ILSI_2ESJ_EEEEENS4_15FmhaFwdEpilogueIS6_fNS8_IJNS9_ILi64EEESB_SA_EEEEENS2_23PersistentTileSchedulerEJSK_SL_EEEEEvNT_6ParamsE,"a",@progbits
	.sectionflags	@""
	.align	4
.nv.constant0._ZN7cutlass13device_kernelINS_4fmha6kernel28FmhaKernelTmaWarpSpecializedINS1_10collective30FmhaMainloopTmaWarpSpecializedINS_6half_tEffN4cute5tupleIJNS7_1CILi128EEESA_NS9_ILi48EEEEEENS8_IJiNS9_ILi1EEENS8_IJiiEEEEEESF_SF_NS4_13DefaultFusionEJNS2_6OptionILNS2_3TagE0ENS9_ILb1EEEEENSH_ILSI_2ESJ_EEEEENS4_15FmhaFwdEpilogueIS6_fNS8_IJNS9_ILi64EEESB_SA_EEEEENS2_23PersistentTileSchedulerEJSK_SL_EEEEEvNT_6ParamsE:
	.zero		2688


//--------------------- SYMBOLS --------------------------

	.type		.nv.reservedSmem.offset0,@object
	.size		.nv.reservedSmem.offset0,0x4
	.type		__assertfail,@function
